//
// Generated by NVIDIA NVVM Compiler
//
// Compiler Build ID: CL-36424714
// Cuda compilation tools, release 13.0, V13.0.88
// Based on NVVM 20.0.0
//

.version 9.0
.target sm_100
.address_size 64

	// .globl	_Z16PDH_baseline_gpuxdP10hist_entryP8atomdesci
.extern .shared .align 16 .b8 R[];

.visible .entry _Z16PDH_baseline_gpuxdP10hist_entryP8atomdesci(
	.param .u64 _Z16PDH_baseline_gpuxdP10hist_entryP8atomdesci_param_0,
	.param .f64 _Z16PDH_baseline_gpuxdP10hist_entryP8atomdesci_param_1,
	.param .u64 .ptr .align 1 _Z16PDH_baseline_gpuxdP10hist_entryP8atomdesci_param_2,
	.param .u64 .ptr .align 1 _Z16PDH_baseline_gpuxdP10hist_entryP8atomdesci_param_3,
	.param .u32 _Z16PDH_baseline_gpuxdP10hist_entryP8atomdesci_param_4
)
{
	.reg .pred 	%p<49>;
	.reg .b32 	%r<216>;
	.reg .b64 	%rd<67>;
	.reg .b64 	%fd<162>;

	ld.param.u64 	%rd8, [_Z16PDH_baseline_gpuxdP10hist_entryP8atomdesci_param_0];
	ld.param.f64 	%fd4, [_Z16PDH_baseline_gpuxdP10hist_entryP8atomdesci_param_1];
	ld.param.u64 	%rd10, [_Z16PDH_baseline_gpuxdP10hist_entryP8atomdesci_param_3];
	ld.param.u32 	%r63, [_Z16PDH_baseline_gpuxdP10hist_entryP8atomdesci_param_4];
	cvta.to.global.u64 	%rd1, %rd10;
	mov.u32 	%r1, %ntid.x;
	mov.u32 	%r215, %tid.x;
	mov.u32 	%r3, %ctaid.x;
	mov.u32 	%r64, R;
	mad.lo.s32 	%r4, %r1, 24, %r64;
	mul.lo.s32 	%r5, %r1, %r3;
	add.s32 	%r65, %r5, %r215;
	cvt.u64.u32 	%rd2, %r65;
	setp.ge.s32 	%p1, %r215, %r63;
	@%p1 bra 	$L__BB0_7;
	add.s32 	%r66, %r215, %r1;
	max.u32 	%r67, %r63, %r66;
	setp.lt.u32 	%p2, %r66, %r63;
	selp.u32 	%r68, 1, 0, %p2;
	add.s32 	%r69, %r66, %r68;
	sub.s32 	%r70, %r67, %r69;
	div.u32 	%r71, %r70, %r1;
	add.s32 	%r6, %r71, %r68;
	and.b32  	%r72, %r6, 3;
	setp.eq.s32 	%p3, %r72, 3;
	mov.u32 	%r202, %r215;
	@%p3 bra 	$L__BB0_4;
	add.s32 	%r74, %r6, 1;
	and.b32  	%r7, %r74, 3;
	mov.b32 	%r201, 0;
	mov.u32 	%r202, %r215;
$L__BB0_3:
	.pragma "nounroll";
	shl.b32 	%r75, %r202, 3;
	add.s32 	%r76, %r4, %r75;
	mov.b64 	%rd11, 0;
	st.shared.u64 	[%r76], %rd11;
	add.s32 	%r202, %r202, %r1;
	add.s32 	%r201, %r201, 1;
	setp.ne.s32 	%p4, %r201, %r7;
	@%p4 bra 	$L__BB0_3;
$L__BB0_4:
	setp.lt.u32 	%p5, %r6, 3;
	@%p5 bra 	$L__BB0_7;
	shl.b32 	%r79, %r1, 3;
	shl.b32 	%r83, %r1, 2;
$L__BB0_6:
	shl.b32 	%r77, %r202, 3;
	add.s32 	%r78, %r4, %r77;
	mov.b64 	%rd12, 0;
	st.shared.u64 	[%r78], %rd12;
	add.s32 	%r80, %r78, %r79;
	st.shared.u64 	[%r80], %rd12;
	add.s32 	%r81, %r80, %r79;
	st.shared.u64 	[%r81], %rd12;
	add.s32 	%r82, %r81, %r79;
	st.shared.u64 	[%r82], %rd12;
	add.s32 	%r202, %r83, %r202;
	setp.lt.s32 	%p6, %r202, %r63;
	@%p6 bra 	$L__BB0_6;
$L__BB0_7:
	bar.sync 	0;
	mad.lo.s64 	%rd13, %rd2, 24, %rd1;
	ld.global.f64 	%fd1, [%rd13];
	ld.global.f64 	%fd2, [%rd13+8];
	ld.global.f64 	%fd3, [%rd13+16];
	add.s32 	%r204, %r3, 1;
	mov.u32 	%r16, %nctaid.x;
	setp.ge.u32 	%p7, %r204, %r16;
	@%p7 bra 	$L__BB0_32;
	mad.lo.s32 	%r86, %r215, 24, %r64;
$L__BB0_9:
	mul.lo.s32 	%r18, %r204, %r1;
	add.s32 	%r84, %r18, %r215;
	mul.wide.u32 	%rd14, %r84, 24;
	add.s64 	%rd15, %rd1, %rd14;
	ld.global.f64 	%fd5, [%rd15];
	ld.global.f64 	%fd6, [%rd15+8];
	ld.global.f64 	%fd7, [%rd15+16];
	st.shared.f64 	[%r86], %fd5;
	st.shared.f64 	[%r86+8], %fd6;
	st.shared.f64 	[%r86+16], %fd7;
	bar.sync 	0;
	cvt.u64.u32 	%rd16, %r18;
	setp.le.s64 	%p8, %rd8, %rd16;
	@%p8 bra 	$L__BB0_31;
	setp.lt.u32 	%p9, %r1, 4;
	mov.b32 	%r207, 0;
	@%p9 bra 	$L__BB0_21;
	mov.b32 	%r205, 0;
$L__BB0_12:
	.pragma "nounroll";
	add.s32 	%r20, %r205, %r18;
	cvt.u64.u32 	%rd17, %r20;
	setp.le.s64 	%p10, %rd8, %rd17;
	mov.u32 	%r89, R;
	mad.lo.s32 	%r21, %r205, 24, %r89;
	@%p10 bra 	$L__BB0_14;
	ld.shared.v2.f64 	{%fd8, %fd9}, [%r21];
	ld.shared.f64 	%fd10, [%r21+16];
	sub.f64 	%fd11, %fd1, %fd8;
	sub.f64 	%fd12, %fd2, %fd9;
	mul.f64 	%fd13, %fd12, %fd12;
	fma.rn.f64 	%fd14, %fd11, %fd11, %fd13;
	sub.f64 	%fd15, %fd3, %fd10;
	fma.rn.f64 	%fd16, %fd15, %fd15, %fd14;
	sqrt.rn.f64 	%fd17, %fd16;
	div.rn.f64 	%fd18, %fd17, %fd4;
	cvt.rzi.s32.f64 	%r90, %fd18;
	shl.b32 	%r91, %r90, 3;
	add.s32 	%r92, %r4, %r91;
	atom.shared.add.u64 	%rd18, [%r92], 1;
$L__BB0_14:
	add.s32 	%r93, %r20, 1;
	cvt.u64.u32 	%rd19, %r93;
	setp.le.s64 	%p11, %rd8, %rd19;
	@%p11 bra 	$L__BB0_16;
	ld.shared.f64 	%fd19, [%r21+24];
	ld.shared.v2.f64 	{%fd20, %fd21}, [%r21+32];
	sub.f64 	%fd22, %fd1, %fd19;
	sub.f64 	%fd23, %fd2, %fd20;
	mul.f64 	%fd24, %fd23, %fd23;
	fma.rn.f64 	%fd25, %fd22, %fd22, %fd24;
	sub.f64 	%fd26, %fd3, %fd21;
	fma.rn.f64 	%fd27, %fd26, %fd26, %fd25;
	sqrt.rn.f64 	%fd28, %fd27;
	div.rn.f64 	%fd29, %fd28, %fd4;
	cvt.rzi.s32.f64 	%r94, %fd29;
	shl.b32 	%r95, %r94, 3;
	add.s32 	%r96, %r4, %r95;
	atom.shared.add.u64 	%rd20, [%r96], 1;
$L__BB0_16:
	add.s32 	%r97, %r20, 2;
	cvt.u64.u32 	%rd21, %r97;
	setp.le.s64 	%p12, %rd8, %rd21;
	@%p12 bra 	$L__BB0_18;
	ld.shared.v2.f64 	{%fd30, %fd31}, [%r21+48];
	ld.shared.f64 	%fd32, [%r21+64];
	sub.f64 	%fd33, %fd1, %fd30;
	sub.f64 	%fd34, %fd2, %fd31;
	mul.f64 	%fd35, %fd34, %fd34;
	fma.rn.f64 	%fd36, %fd33, %fd33, %fd35;
	sub.f64 	%fd37, %fd3, %fd32;
	fma.rn.f64 	%fd38, %fd37, %fd37, %fd36;
	sqrt.rn.f64 	%fd39, %fd38;
	div.rn.f64 	%fd40, %fd39, %fd4;
	cvt.rzi.s32.f64 	%r98, %fd40;
	shl.b32 	%r99, %r98, 3;
	add.s32 	%r100, %r4, %r99;
	atom.shared.add.u64 	%rd22, [%r100], 1;
$L__BB0_18:
	add.s32 	%r101, %r20, 3;
	cvt.u64.u32 	%rd23, %r101;
	setp.le.s64 	%p13, %rd8, %rd23;
	@%p13 bra 	$L__BB0_20;
	ld.shared.f64 	%fd41, [%r21+72];
	ld.shared.v2.f64 	{%fd42, %fd43}, [%r21+80];
	sub.f64 	%fd44, %fd1, %fd41;
	sub.f64 	%fd45, %fd2, %fd42;
	mul.f64 	%fd46, %fd45, %fd45;
	fma.rn.f64 	%fd47, %fd44, %fd44, %fd46;
	sub.f64 	%fd48, %fd3, %fd43;
	fma.rn.f64 	%fd49, %fd48, %fd48, %fd47;
	sqrt.rn.f64 	%fd50, %fd49;
	div.rn.f64 	%fd51, %fd50, %fd4;
	cvt.rzi.s32.f64 	%r102, %fd51;
	shl.b32 	%r103, %r102, 3;
	add.s32 	%r104, %r4, %r103;
	atom.shared.add.u64 	%rd24, [%r104], 1;
$L__BB0_20:
	add.s32 	%r205, %r205, 4;
	and.b32  	%r207, %r1, 2044;
	setp.ne.s32 	%p14, %r205, %r207;
	@%p14 bra 	$L__BB0_12;
$L__BB0_21:
	and.b32  	%r105, %r1, 3;
	setp.eq.s32 	%p15, %r105, 0;
	@%p15 bra 	$L__BB0_31;
	setp.eq.s32 	%p16, %r105, 1;
	@%p16 bra 	$L__BB0_28;
	add.s32 	%r25, %r207, %r18;
	cvt.u64.u32 	%rd25, %r25;
	setp.le.s64 	%p17, %rd8, %rd25;
	@%p17 bra 	$L__BB0_25;
	mov.u32 	%r106, R;
	mad.lo.s32 	%r107, %r207, 24, %r106;
	ld.shared.f64 	%fd52, [%r107];
	ld.shared.f64 	%fd53, [%r107+8];
	ld.shared.f64 	%fd54, [%r107+16];
	sub.f64 	%fd55, %fd1, %fd52;
	sub.f64 	%fd56, %fd2, %fd53;
	mul.f64 	%fd57, %fd56, %fd56;
	fma.rn.f64 	%fd58, %fd55, %fd55, %fd57;
	sub.f64 	%fd59, %fd3, %fd54;
	fma.rn.f64 	%fd60, %fd59, %fd59, %fd58;
	sqrt.rn.f64 	%fd61, %fd60;
	div.rn.f64 	%fd62, %fd61, %fd4;
	cvt.rzi.s32.f64 	%r108, %fd62;
	shl.b32 	%r109, %r108, 3;
	add.s32 	%r110, %r4, %r109;
	atom.shared.add.u64 	%rd26, [%r110], 1;
$L__BB0_25:
	add.s32 	%r111, %r25, 1;
	cvt.u64.u32 	%rd27, %r111;
	setp.le.s64 	%p18, %rd8, %rd27;
	@%p18 bra 	$L__BB0_27;
	mov.u32 	%r112, R;
	mad.lo.s32 	%r113, %r207, 24, %r112;
	ld.shared.f64 	%fd63, [%r113+24];
	ld.shared.f64 	%fd64, [%r113+32];
	ld.shared.f64 	%fd65, [%r113+40];
	sub.f64 	%fd66, %fd1, %fd63;
	sub.f64 	%fd67, %fd2, %fd64;
	mul.f64 	%fd68, %fd67, %fd67;
	fma.rn.f64 	%fd69, %fd66, %fd66, %fd68;
	sub.f64 	%fd70, %fd3, %fd65;
	fma.rn.f64 	%fd71, %fd70, %fd70, %fd69;
	sqrt.rn.f64 	%fd72, %fd71;
	div.rn.f64 	%fd73, %fd72, %fd4;
	cvt.rzi.s32.f64 	%r114, %fd73;
	shl.b32 	%r115, %r114, 3;
	add.s32 	%r116, %r4, %r115;
	atom.shared.add.u64 	%rd28, [%r116], 1;
$L__BB0_27:
	add.s32 	%r207, %r207, 2;
$L__BB0_28:
	and.b32  	%r117, %r1, 1;
	setp.eq.b32 	%p19, %r117, 1;
	not.pred 	%p20, %p19;
	@%p20 bra 	$L__BB0_31;
	add.s32 	%r118, %r207, %r18;
	cvt.u64.u32 	%rd29, %r118;
	setp.le.s64 	%p21, %rd8, %rd29;
	@%p21 bra 	$L__BB0_31;
	mov.u32 	%r119, R;
	mad.lo.s32 	%r120, %r207, 24, %r119;
	ld.shared.f64 	%fd74, [%r120];
	ld.shared.f64 	%fd75, [%r120+8];
	ld.shared.f64 	%fd76, [%r120+16];
	sub.f64 	%fd77, %fd1, %fd74;
	sub.f64 	%fd78, %fd2, %fd75;
	mul.f64 	%fd79, %fd78, %fd78;
	fma.rn.f64 	%fd80, %fd77, %fd77, %fd79;
	sub.f64 	%fd81, %fd3, %fd76;
	fma.rn.f64 	%fd82, %fd81, %fd81, %fd80;
	sqrt.rn.f64 	%fd83, %fd82;
	div.rn.f64 	%fd84, %fd83, %fd4;
	cvt.rzi.s32.f64 	%r121, %fd84;
	shl.b32 	%r122, %r121, 3;
	add.s32 	%r123, %r4, %r122;
	atom.shared.add.u64 	%rd30, [%r123], 1;
$L__BB0_31:
	bar.sync 	0;
	add.s32 	%r204, %r204, 1;
	setp.ne.s32 	%p22, %r204, %r16;
	@%p22 bra 	$L__BB0_9;
$L__BB0_32:
	mov.u32 	%r125, R;
	mad.lo.s32 	%r126, %r215, 24, %r125;
	st.shared.f64 	[%r126], %fd1;
	st.shared.f64 	[%r126+8], %fd2;
	st.shared.f64 	[%r126+16], %fd3;
	bar.sync 	0;
	shr.u32 	%r127, %r1, 1;
	and.b32  	%r128, %r1, 1;
	setp.eq.b32 	%p23, %r128, 1;
	not.pred 	%p24, %p23;
	setp.ge.u32 	%p25, %r215, %r127;
	and.pred  	%p26, %p24, %p25;
	selp.s32 	%r129, -1, 0, %p26;
	add.s32 	%r29, %r127, %r129;
	add.s32 	%r130, %r5, %r215;
	cvt.u64.u32 	%rd31, %r130;
	setp.le.s64 	%p27, %rd8, %rd31;
	setp.lt.s32 	%p28, %r29, 1;
	or.pred  	%p29, %p27, %p28;
	@%p29 bra 	$L__BB0_54;
	add.s32 	%r30, %r215, 1;
	and.b32  	%r31, %r29, 3;
	setp.lt.u32 	%p30, %r29, 4;
	mov.b32 	%r211, 0;
	@%p30 bra 	$L__BB0_44;
	and.b32  	%r211, %r29, 2147483644;
	neg.s32 	%r209, %r211;
	add.s32 	%r208, %r215, 4;
$L__BB0_35:
	.pragma "nounroll";
	add.s32 	%r37, %r208, -2;
	add.s32 	%r132, %r208, -3;
	rem.u32 	%r38, %r132, %r1;
	add.s32 	%r133, %r38, %r5;
	cvt.u64.u32 	%rd32, %r133;
	setp.le.s64 	%p31, %rd8, %rd32;
	@%p31 bra 	$L__BB0_37;
	mad.lo.s32 	%r135, %r38, 24, %r125;
	ld.shared.f64 	%fd85, [%r135];
	ld.shared.f64 	%fd86, [%r135+8];
	ld.shared.f64 	%fd87, [%r135+16];
	sub.f64 	%fd88, %fd1, %fd85;
	sub.f64 	%fd89, %fd2, %fd86;
	mul.f64 	%fd90, %fd89, %fd89;
	fma.rn.f64 	%fd91, %fd88, %fd88, %fd90;
	sub.f64 	%fd92, %fd3, %fd87;
	fma.rn.f64 	%fd93, %fd92, %fd92, %fd91;
	sqrt.rn.f64 	%fd94, %fd93;
	div.rn.f64 	%fd95, %fd94, %fd4;
	cvt.rzi.s32.f64 	%r136, %fd95;
	shl.b32 	%r137, %r136, 3;
	add.s32 	%r138, %r4, %r137;
	atom.shared.add.u64 	%rd33, [%r138], 1;
$L__BB0_37:
	rem.u32 	%r39, %r37, %r1;
	add.s32 	%r139, %r39, %r5;
	cvt.u64.u32 	%rd34, %r139;
	setp.le.s64 	%p32, %rd8, %rd34;
	@%p32 bra 	$L__BB0_39;
	mad.lo.s32 	%r141, %r39, 24, %r125;
	ld.shared.f64 	%fd96, [%r141];
	ld.shared.f64 	%fd97, [%r141+8];
	ld.shared.f64 	%fd98, [%r141+16];
	sub.f64 	%fd99, %fd1, %fd96;
	sub.f64 	%fd100, %fd2, %fd97;
	mul.f64 	%fd101, %fd100, %fd100;
	fma.rn.f64 	%fd102, %fd99, %fd99, %fd101;
	sub.f64 	%fd103, %fd3, %fd98;
	fma.rn.f64 	%fd104, %fd103, %fd103, %fd102;
	sqrt.rn.f64 	%fd105, %fd104;
	div.rn.f64 	%fd106, %fd105, %fd4;
	cvt.rzi.s32.f64 	%r142, %fd106;
	shl.b32 	%r143, %r142, 3;
	add.s32 	%r144, %r4, %r143;
	atom.shared.add.u64 	%rd35, [%r144], 1;
$L__BB0_39:
	add.s32 	%r145, %r37, 1;
	rem.u32 	%r40, %r145, %r1;
	add.s32 	%r146, %r40, %r5;
	cvt.u64.u32 	%rd36, %r146;
	setp.le.s64 	%p33, %rd8, %rd36;
	@%p33 bra 	$L__BB0_41;
	mad.lo.s32 	%r148, %r40, 24, %r125;
	ld.shared.f64 	%fd107, [%r148];
	ld.shared.f64 	%fd108, [%r148+8];
	ld.shared.f64 	%fd109, [%r148+16];
	sub.f64 	%fd110, %fd1, %fd107;
	sub.f64 	%fd111, %fd2, %fd108;
	mul.f64 	%fd112, %fd111, %fd111;
	fma.rn.f64 	%fd113, %fd110, %fd110, %fd112;
	sub.f64 	%fd114, %fd3, %fd109;
	fma.rn.f64 	%fd115, %fd114, %fd114, %fd113;
	sqrt.rn.f64 	%fd116, %fd115;
	div.rn.f64 	%fd117, %fd116, %fd4;
	cvt.rzi.s32.f64 	%r149, %fd117;
	shl.b32 	%r150, %r149, 3;
	add.s32 	%r151, %r4, %r150;
	atom.shared.add.u64 	%rd37, [%r151], 1;
$L__BB0_41:
	rem.u32 	%r41, %r208, %r1;
	add.s32 	%r152, %r41, %r5;
	cvt.u64.u32 	%rd38, %r152;
	setp.le.s64 	%p34, %rd8, %rd38;
	@%p34 bra 	$L__BB0_43;
	mad.lo.s32 	%r154, %r41, 24, %r125;
	ld.shared.f64 	%fd118, [%r154];
	ld.shared.f64 	%fd119, [%r154+8];
	ld.shared.f64 	%fd120, [%r154+16];
	sub.f64 	%fd121, %fd1, %fd118;
	sub.f64 	%fd122, %fd2, %fd119;
	mul.f64 	%fd123, %fd122, %fd122;
	fma.rn.f64 	%fd124, %fd121, %fd121, %fd123;
	sub.f64 	%fd125, %fd3, %fd120;
	fma.rn.f64 	%fd126, %fd125, %fd125, %fd124;
	sqrt.rn.f64 	%fd127, %fd126;
	div.rn.f64 	%fd128, %fd127, %fd4;
	cvt.rzi.s32.f64 	%r155, %fd128;
	shl.b32 	%r156, %r155, 3;
	add.s32 	%r157, %r4, %r156;
	atom.shared.add.u64 	%rd39, [%r157], 1;
$L__BB0_43:
	add.s32 	%r209, %r209, 4;
	add.s32 	%r208, %r208, 4;
	setp.ne.s32 	%p35, %r209, 0;
	@%p35 bra 	$L__BB0_35;
$L__BB0_44:
	setp.eq.s32 	%p36, %r31, 0;
	@%p36 bra 	$L__BB0_54;
	setp.eq.s32 	%p37, %r31, 1;
	@%p37 bra 	$L__BB0_51;
	add.s32 	%r45, %r30, %r211;
	rem.u32 	%r46, %r45, %r1;
	add.s32 	%r158, %r46, %r5;
	cvt.u64.u32 	%rd40, %r158;
	setp.le.s64 	%p38, %rd8, %rd40;
	@%p38 bra 	$L__BB0_48;
	mad.lo.s32 	%r160, %r46, 24, %r125;
	ld.shared.f64 	%fd129, [%r160];
	ld.shared.f64 	%fd130, [%r160+8];
	ld.shared.f64 	%fd131, [%r160+16];
	sub.f64 	%fd132, %fd1, %fd129;
	sub.f64 	%fd133, %fd2, %fd130;
	mul.f64 	%fd134, %fd133, %fd133;
	fma.rn.f64 	%fd135, %fd132, %fd132, %fd134;
	sub.f64 	%fd136, %fd3, %fd131;
	fma.rn.f64 	%fd137, %fd136, %fd136, %fd135;
	sqrt.rn.f64 	%fd138, %fd137;
	div.rn.f64 	%fd139, %fd138, %fd4;
	cvt.rzi.s32.f64 	%r161, %fd139;
	shl.b32 	%r162, %r161, 3;
	add.s32 	%r163, %r4, %r162;
	atom.shared.add.u64 	%rd41, [%r163], 1;
$L__BB0_48:
	add.s32 	%r164, %r45, 1;
	rem.u32 	%r47, %r164, %r1;
	add.s32 	%r165, %r47, %r5;
	cvt.u64.u32 	%rd42, %r165;
	setp.le.s64 	%p39, %rd8, %rd42;
	@%p39 bra 	$L__BB0_50;
	mad.lo.s32 	%r167, %r47, 24, %r125;
	ld.shared.f64 	%fd140, [%r167];
	ld.shared.f64 	%fd141, [%r167+8];
	ld.shared.f64 	%fd142, [%r167+16];
	sub.f64 	%fd143, %fd1, %fd140;
	sub.f64 	%fd144, %fd2, %fd141;
	mul.f64 	%fd145, %fd144, %fd144;
	fma.rn.f64 	%fd146, %fd143, %fd143, %fd145;
	sub.f64 	%fd147, %fd3, %fd142;
	fma.rn.f64 	%fd148, %fd147, %fd147, %fd146;
	sqrt.rn.f64 	%fd149, %fd148;
	div.rn.f64 	%fd150, %fd149, %fd4;
	cvt.rzi.s32.f64 	%r168, %fd150;
	shl.b32 	%r169, %r168, 3;
	add.s32 	%r170, %r4, %r169;
	atom.shared.add.u64 	%rd43, [%r170], 1;
$L__BB0_50:
	add.s32 	%r211, %r211, 2;
$L__BB0_51:
	and.b32  	%r171, %r29, 1;
	setp.eq.b32 	%p40, %r171, 1;
	not.pred 	%p41, %p40;
	@%p41 bra 	$L__BB0_54;
	add.s32 	%r172, %r30, %r211;
	rem.u32 	%r50, %r172, %r1;
	add.s32 	%r173, %r50, %r5;
	cvt.u64.u32 	%rd44, %r173;
	setp.le.s64 	%p42, %rd8, %rd44;
	@%p42 bra 	$L__BB0_54;
	mad.lo.s32 	%r175, %r50, 24, %r125;
	ld.shared.f64 	%fd151, [%r175];
	ld.shared.f64 	%fd152, [%r175+8];
	ld.shared.f64 	%fd153, [%r175+16];
	sub.f64 	%fd154, %fd1, %fd151;
	sub.f64 	%fd155, %fd2, %fd152;
	mul.f64 	%fd156, %fd155, %fd155;
	fma.rn.f64 	%fd157, %fd154, %fd154, %fd156;
	sub.f64 	%fd158, %fd3, %fd153;
	fma.rn.f64 	%fd159, %fd158, %fd158, %fd157;
	sqrt.rn.f64 	%fd160, %fd159;
	div.rn.f64 	%fd161, %fd160, %fd4;
	cvt.rzi.s32.f64 	%r176, %fd161;
	shl.b32 	%r177, %r176, 3;
	add.s32 	%r178, %r4, %r177;
	atom.shared.add.u64 	%rd45, [%r178], 1;
$L__BB0_54:
	setp.ge.s32 	%p43, %r215, %r63;
	bar.sync 	0;
	@%p43 bra 	$L__BB0_61;
	ld.param.u64 	%rd65, [_Z16PDH_baseline_gpuxdP10hist_entryP8atomdesci_param_2];
	cvta.to.global.u64 	%rd3, %rd65;
	add.s32 	%r179, %r215, %r1;
	max.s32 	%r180, %r63, %r179;
	setp.lt.s32 	%p44, %r179, %r63;
	selp.u32 	%r181, 1, 0, %p44;
	add.s32 	%r182, %r179, %r181;
	sub.s32 	%r183, %r180, %r182;
	div.u32 	%r184, %r183, %r1;
	add.s32 	%r51, %r184, %r181;
	and.b32  	%r185, %r51, 3;
	setp.eq.s32 	%p45, %r185, 3;
	@%p45 bra 	$L__BB0_58;
	add.s32 	%r186, %r51, 1;
	and.b32  	%r187, %r186, 3;
	shl.b32 	%r188, %r215, 3;
	mad.lo.s32 	%r189, %r1, 24, %r188;
	add.s32 	%r213, %r125, %r189;
	shl.b32 	%r53, %r1, 3;
	mul.wide.u32 	%rd46, %r215, 8;
	add.s64 	%rd66, %rd3, %rd46;
	mul.wide.u32 	%rd5, %r1, 8;
	neg.s32 	%r212, %r187;
	mad.lo.s32 	%r215, %r1, %r187, %r215;
$L__BB0_57:
	.pragma "nounroll";
	ld.shared.u64 	%rd47, [%r213];
	atom.global.add.u64 	%rd48, [%rd66], %rd47;
	add.s32 	%r213, %r213, %r53;
	add.s64 	%rd66, %rd66, %rd5;
	add.s32 	%r212, %r212, 1;
	setp.ne.s32 	%p46, %r212, 0;
	@%p46 bra 	$L__BB0_57;
$L__BB0_58:
	setp.lt.u32 	%p47, %r51, 3;
	@%p47 bra 	$L__BB0_61;
	shl.b32 	%r194, %r1, 3;
$L__BB0_60:
	mul.wide.u32 	%rd49, %r215, 8;
	add.s64 	%rd50, %rd3, %rd49;
	shl.b32 	%r191, %r215, 3;
	add.s32 	%r192, %r4, %r191;
	ld.shared.u64 	%rd51, [%r192];
	atom.global.add.u64 	%rd52, [%rd50], %rd51;
	add.s32 	%r193, %r215, %r1;
	mul.wide.u32 	%rd53, %r193, 8;
	add.s64 	%rd54, %rd3, %rd53;
	add.s32 	%r195, %r192, %r194;
	ld.shared.u64 	%rd55, [%r195];
	atom.global.add.u64 	%rd56, [%rd54], %rd55;
	add.s32 	%r196, %r193, %r1;
	mul.wide.u32 	%rd57, %r196, 8;
	add.s64 	%rd58, %rd3, %rd57;
	add.s32 	%r197, %r195, %r194;
	ld.shared.u64 	%rd59, [%r197];
	atom.global.add.u64 	%rd60, [%rd58], %rd59;
	add.s32 	%r198, %r196, %r1;
	mul.wide.u32 	%rd61, %r198, 8;
	add.s64 	%rd62, %rd3, %rd61;
	add.s32 	%r199, %r197, %r194;
	ld.shared.u64 	%rd63, [%r199];
	atom.global.add.u64 	%rd64, [%rd62], %rd63;
	add.s32 	%r215, %r198, %r1;
	setp.lt.s32 	%p48, %r215, %r63;
	@%p48 bra 	$L__BB0_60;
$L__BB0_61:
	ret;

}


// ===== COMPILED SASS (sm_100) =====

	.target	sm_100

	.elftype	@"ET_EXEC"


//--------------------- .note.nv.tkinfo           --------------------------
	.section	.note.nv.tkinfo,"",@"SHT_NOTE"
	.sectionflags	@"SHF_NOTE_NV_TKINFO"
	.tkinfo
        /*0018*/ 	.word	0x00000002
        /*0030*/ 	.string	""
        /*0030*/ 	.string	"ptxas"
        /*0030*/ 	.string	"Cuda compilation tools, release 13.0, V13.0.88"
        /*0030*/ 	.string	"Build cuda_13.0.r13.0/compiler.36424714_0"
        /*0030*/ 	.string	"-arch sm_100 -m 64 "



//--------------------- .note.nv.cuinfo           --------------------------
	.section	.note.nv.cuinfo,"",@"SHT_NOTE"
	.sectionflags	@"SHF_NOTE_NV_CUINFO"
        /*0018*/ 	.short	0x0002
        /*001a*/ 	.short	0x0064
        /*001c*/ 	.short	0x0082
	.zero		2


//--------------------- .nv.info                  --------------------------
	.section	.nv.info,"",@"SHT_CUDA_INFO"
	.align	4


	//----- nvinfo : EIATTR_REGCOUNT
	.align		4
        /*0000*/ 	.byte	0x04, 0x2f
        /*0002*/ 	.short	(.L_1 - .L_0)
	.align		4
.L_0:
        /*0004*/ 	.word	index@(_Z16PDH_baseline_gpuxdP10hist_entryP8atomdesci)
        /*0008*/ 	.word	0x00000025


	//----- nvinfo : EIATTR_FRAME_SIZE
	.align		4
.L_1:
        /*000c*/ 	.byte	0x04, 0x11
        /*000e*/ 	.short	(.L_3 - .L_2)
	.align		4
.L_2:
        /*0010*/ 	.word	index@($__internal_1_$__cuda_sm20_dsqrt_rn_f64_mediumpath_v1)
        /*0014*/ 	.word	0x00000000


	//----- nvinfo : EIATTR_FRAME_SIZE
	.align		4
.L_3:
        /*0018*/ 	.byte	0x04, 0x11
        /*001a*/ 	.short	(.L_5 - .L_4)
	.align		4
.L_4:
        /*001c*/ 	.word	index@($__internal_0_$__cuda_sm20_div_rn_f64_full)
        /*0020*/ 	.word	0x00000000


	//----- nvinfo : EIATTR_FRAME_SIZE
	.align		4
.L_5:
        /*0024*/ 	.byte	0x04, 0x11
        /*0026*/ 	.short	(.L_7 - .L_6)
	.align		4
.L_6:
        /*0028*/ 	.word	index@(_Z16PDH_baseline_gpuxdP10hist_entryP8atomdesci)
        /*002c*/ 	.word	0x00000000


	//----- nvinfo : EIATTR_MIN_STACK_SIZE
	.align		4
.L_7:
        /*0030*/ 	.byte	0x04, 0x12
        /*0032*/ 	.short	(.L_9 - .L_8)
	.align		4
.L_8:
        /*0034*/ 	.word	index@(_Z16PDH_baseline_gpuxdP10hist_entryP8atomdesci)
        /*0038*/ 	.word	0x00000000
.L_9:


//--------------------- .nv.compat                --------------------------
	.section	.nv.compat,"",@"SHT_CUDA_COMPAT_INFO"
	.align	4
        /*0000*/ 	.byte	0x02, 0x09, 0x00, 0x00, 0x02, 0x02, 0x01, 0x00, 0x02, 0x05, 0x05, 0x00, 0x03, 0x07, 0x01, 0x01
        /*0010*/ 	.byte	0x02, 0x03, 0x00, 0x00, 0x02, 0x06, 0x01, 0x00, 0x04, 0x0b, 0x08, 0x00, 0x01, 0x00, 0x00, 0x00
        /*0020*/ 	.byte	0x00, 0x00, 0x00, 0x00


//--------------------- .nv.info._Z16PDH_baseline_gpuxdP10hist_entryP8atomdesci --------------------------
	.section	.nv.info._Z16PDH_baseline_gpuxdP10hist_entryP8atomdesci,"",@"SHT_CUDA_INFO"
	.sectionflags	@""
	.align	4


	//----- nvinfo : EIATTR_CUDA_API_VERSION
	.align		4
        /*0000*/ 	.byte	0x04, 0x37
        /*0002*/ 	.short	(.L_11 - .L_10)
.L_10:
        /*0004*/ 	.word	0x00000082


	//----- nvinfo : EIATTR_KPARAM_INFO
	.align		4
.L_11:
        /*0008*/ 	.byte	0x04, 0x17
        /*000a*/ 	.short	(.L_13 - .L_12)
.L_12:
        /*000c*/ 	.word	0x00000000
        /*0010*/ 	.short	0x0004
        /*0012*/ 	.short	0x0020
        /*0014*/ 	.byte	0x00, 0xf0, 0x11, 0x00


	//----- nvinfo : EIATTR_KPARAM_INFO
	.align		4
.L_13:
        /*0018*/ 	.byte	0x04, 0x17
        /*001a*/ 	.short	(.L_15 - .L_14)
.L_14:
        /*001c*/ 	.word	0x00000000
        /*0020*/ 	.short	0x0003
        /*0022*/ 	.short	0x0018
        /*0024*/ 	.byte	0x00, 0xf5, 0x21, 0x00


	//----- nvinfo : EIATTR_KPARAM_INFO
	.align		4
.L_15:
        /*0028*/ 	.byte	0x04, 0x17
        /*002a*/ 	.short	(.L_17 - .L_16)
.L_16:
        /*002c*/ 	.word	0x00000000
        /*0030*/ 	.short	0x0002
        /*0032*/ 	.short	0x0010
        /*0034*/ 	.byte	0x00, 0xf5, 0x21, 0x00


	//----- nvinfo : EIATTR_KPARAM_INFO
	.align		4
.L_17:
        /*0038*/ 	.byte	0x04, 0x17
        /*003a*/ 	.short	(.L_19 - .L_18)
.L_18:
        /*003c*/ 	.word	0x00000000
        /*0040*/ 	.short	0x0001
        /*0042*/ 	.short	0x0008
        /*0044*/ 	.byte	0x00, 0xf0, 0x21, 0x00


	//----- nvinfo : EIATTR_KPARAM_INFO
	.align		4
.L_19:
        /*0048*/ 	.byte	0x04, 0x17
        /*004a*/ 	.short	(.L_21 - .L_20)
.L_20:
        /*004c*/ 	.word	0x00000000
        /*0050*/ 	.short	0x0000
        /*0052*/ 	.short	0x0000
        /*0054*/ 	.byte	0x00, 0xf0, 0x21, 0x00


	//----- nvinfo : EIATTR_SPARSE_MMA_MASK
	.align		4
.L_21:
        /*0058*/ 	.byte	0x03, 0x50
        /*005a*/ 	.short	0x0000


	//----- nvinfo : EIATTR_MAXREG_COUNT
	.align		4
        /*005c*/ 	.byte	0x03, 0x1b
        /*005e*/ 	.short	0x00ff


	//----- nvinfo : EIATTR_NUM_BARRIERS
	.align		4
        /*0060*/ 	.byte	0x02, 0x4c
        /*0062*/ 	.byte	0x01
	.zero		1


	//----- nvinfo : EIATTR_MERCURY_ISA_VERSION
	.align		4
        /*0064*/ 	.byte	0x03, 0x5f
        /*0066*/ 	.short	0x0101


	//----- nvinfo : EIATTR_VRC_CTA_INIT_COUNT
	.align		4
        /*0068*/ 	.byte	0x02, 0x4a
	.zero		1
	.zero		1


	//----- nvinfo : EIATTR_EXIT_INSTR_OFFSETS
	.align		4
        /*006c*/ 	.byte	0x04, 0x1c
        /*006e*/ 	.short	(.L_23 - .L_22)


	//   ....[0]....
.L_22:
        /*0070*/ 	.word	0x00005010


	//   ....[1]....
        /*0074*/ 	.word	0x00005330


	//   ....[2]....
        /*0078*/ 	.word	0x000054c0


	//----- nvinfo : EIATTR_CRS_STACK_SIZE
	.align		4
.L_23:
        /*007c*/ 	.byte	0x04, 0x1e
        /*007e*/ 	.short	(.L_25 - .L_24)
.L_24:
        /*0080*/ 	.word	0x00000000


	//----- nvinfo : EIATTR_CBANK_PARAM_SIZE
	.align		4
.L_25:
        /*0084*/ 	.byte	0x03, 0x19
        /*0086*/ 	.short	0x0024


	//----- nvinfo : EIATTR_PARAM_CBANK
	.align		4
        /*0088*/ 	.byte	0x04, 0x0a
        /*008a*/ 	.short	(.L_27 - .L_26)
	.align		4
.L_26:
        /*008c*/ 	.word	index@(.nv.constant0._Z16PDH_baseline_gpuxdP10hist_entryP8atomdesci)
        /*0090*/ 	.short	0x0380
        /*0092*/ 	.short	0x0024


	//----- nvinfo : EIATTR_SW_WAR
	.align		4
.L_27:
        /*0094*/ 	.byte	0x04, 0x36
        /*0096*/ 	.short	(.L_29 - .L_28)
.L_28:
        /*0098*/ 	.word	0x00000008
.L_29:


//--------------------- .nv.callgraph             --------------------------
	.section	.nv.callgraph,"",@"SHT_CUDA_CALLGRAPH"
	.align	4
	.sectionentsize	8
	.align		4
        /*0000*/ 	.word	0x00000000
	.align		4
        /*0004*/ 	.word	0xffffffff
	.align		4
        /*0008*/ 	.word	0x00000000
	.align		4
        /*000c*/ 	.word	0xfffffffe
	.align		4
        /*0010*/ 	.word	0x00000000
	.align		4
        /*0014*/ 	.word	0xfffffffd
	.align		4
        /*0018*/ 	.word	0x00000000
	.align		4
        /*001c*/ 	.word	0xfffffffc


//--------------------- .text._Z16PDH_baseline_gpuxdP10hist_entryP8atomdesci --------------------------
	.section	.text._Z16PDH_baseline_gpuxdP10hist_entryP8atomdesci,"ax",@progbits
	.align	128
        .global         _Z16PDH_baseline_gpuxdP10hist_entryP8atomdesci
        .type           _Z16PDH_baseline_gpuxdP10hist_entryP8atomdesci,@function
        .size           _Z16PDH_baseline_gpuxdP10hist_entryP8atomdesci,(.L_x_121 - _Z16PDH_baseline_gpuxdP10hist_entryP8atomdesci)
        .other          _Z16PDH_baseline_gpuxdP10hist_entryP8atomdesci,@"STO_CUDA_ENTRY STV_DEFAULT"
_Z16PDH_baseline_gpuxdP10hist_entryP8atomdesci:
.text._Z16PDH_baseline_gpuxdP10hist_entryP8atomdesci:
[----:B------:R-:W-:Y:S01]  /*0000*/  LDC R1, c[0x0][0x37c] ;  /* 0x0000df00ff017b82 */ /* 0x000fe20000000800 */
[----:B------:R-:W0:Y:S01]  /*0010*/  S2R R17, SR_TID.X ;  /* 0x0000000000117919 */ /* 0x000e220000002100 */
[----:B------:R-:W0:Y:S06]  /*0020*/  LDCU UR7, c[0x0][0x3a0] ;  /* 0x00007400ff0777ac */ /* 0x000e2c0008000800 */
[----:B------:R-:W1:Y:S01]  /*0030*/  S2UR UR5, SR_CgaCtaId ;  /* 0x00000000000579c3 */ /* 0x000e620000008800 */
[----:B------:R-:W-:Y:S01]  /*0040*/  BSSY.RECONVERGENT B0, `(.L_x_0) ;  /* 0x0000043000007945 */ /* 0x000fe20003800200 */
[----:B------:R-:W2:Y:S01]  /*0050*/  LDCU UR12, c[0x0][0x360] ;  /* 0x00006c00ff0c77ac */ /* 0x000ea20008000800 */
[----:B------:R-:W-:-:S05]  /*0060*/  UMOV UR4, 0x400 ;  /* 0x0000040000047882 */ /* 0x000fca0000000000 */
[----:B------:R-:W3:Y:S01]  /*0070*/  S2UR UR6, SR_CTAID.X ;  /* 0x00000000000679c3 */ /* 0x000ee20000002500 */
[----:B------:R-:W4:Y:S01]  /*0080*/  LDCU.64 UR10, c[0x0][0x358] ;  /* 0x00006b00ff0a77ac */ /* 0x000f220008000a00 */
[----:B-1----:R-:W-:-:S04]  /*0090*/  ULEA UR5, UR5, UR4, 0x18 ;  /* 0x0000000405057291 */ /* 0x002fc8000f8ec0ff */
[----:B--2---:R-:W-:Y:S01]  /*00a0*/  UIMAD UR14, UR12, 0x18, UR5 ;  /* 0x000000180c0e78a4 */ /* 0x004fe2000f8e0205 */
[----:B0-----:R-:W-:Y:S01]  /*00b0*/  ISETP.GE.AND P0, PT, R17, UR7, PT ;  /* 0x0000000711007c0c */ /* 0x001fe2000bf06270 */
[----:B---3--:R-:W-:-:S06]  /*00c0*/  UIMAD UR13, UR12, UR6, URZ ;  /* 0x000000060c0d72a4 */ /* 0x008fcc000f8e02ff */
[----:B------:R-:W-:-:S06]  /*00d0*/  VIADD R5, R17, UR13 ;  /* 0x0000000d11057c36 */ /* 0x000fcc0008000000 */
[----:B----4-:R-:W-:Y:S05]  /*00e0*/  @P0 BRA `(.L_x_1) ;  /* 0x0000000000e00947 */ /* 0x010fea0003800000 */
[----:B------:R-:W0:Y:S01]  /*00f0*/  I2F.U32.RP R6, UR12 ;  /* 0x0000000c00067d06 */ /* 0x000e220008209000 */
[----:B------:R-:W-:Y:S01]  /*0100*/  IADD3 R0, PT, PT, R17, UR12, RZ ;  /* 0x0000000c11007c10 */ /* 0x000fe2000fffe0ff */
[----:B------:R-:W-:Y:S01]  /*0110*/  BSSY.RECONVERGENT B1, `(.L_x_2) ;  /* 0x0000026000017945 */ /* 0x000fe20003800200 */
[----:B------:R-:W-:Y:S02]  /*0120*/  ISETP.NE.U32.AND P2, PT, RZ, UR12, PT ;  /* 0x0000000cff007c0c */ /* 0x000fe4000bf45070 */
[C---:B------:R-:W-:Y:S02]  /*0130*/  ISETP.GE.U32.AND P0, PT, R0.reuse, UR7, PT ;  /* 0x0000000700007c0c */ /* 0x040fe4000bf06070 */
[----:B------:R-:W-:Y:S02]  /*0140*/  VIMNMX.U32 R7, PT, PT, R0, UR7, !PT ;  /* 0x0000000700077c48 */ /* 0x000fe4000ffe0000 */
[----:B------:R-:W-:-:S04]  /*0150*/  SEL R4, RZ, 0x1, P0 ;  /* 0x00000001ff047807 */ /* 0x000fc80000000000 */
[----:B------:R-:W-:Y:S01]  /*0160*/  IADD3 R7, PT, PT, R7, -R0, -R4 ;  /* 0x8000000007077210 */ /* 0x000fe20007ffe804 */
[----:B0-----:R-:W0:Y:S02]  /*0170*/  MUFU.RCP R6, R6 ;  /* 0x0000000600067308 */ /* 0x001e240000001000 */
[----:B0-----:R-:W-:-:S06]  /*0180*/  VIADD R2, R6, 0xffffffe ;  /* 0x0ffffffe06027836 */ /* 0x001fcc0000000000 */
[----:B------:R0:W1:Y:S02]  /*0190*/  F2I.FTZ.U32.TRUNC.NTZ R3, R2 ;  /* 0x0000000200037305 */ /* 0x000064000021f000 */
[----:B0-----:R-:W-:Y:S02]  /*01a0*/  IMAD.MOV.U32 R2, RZ, RZ, RZ ;  /* 0x000000ffff027224 */ /* 0x001fe400078e00ff */
[----:B-1----:R-:W-:-:S04]  /*01b0*/  IMAD.MOV R9, RZ, RZ, -R3 ;  /* 0x000000ffff097224 */ /* 0x002fc800078e0a03 */
[----:B------:R-:W-:-:S04]  /*01c0*/  IMAD R9, R9, UR12, RZ ;  /* 0x0000000c09097c24 */ /* 0x000fc8000f8e02ff */
[----:B------:R-:W-:-:S06]  /*01d0*/  IMAD.HI.U32 R6, R3, R9, R2 ;  /* 0x0000000903067227 */ /* 0x000fcc00078e0002 */
[----:B------:R-:W-:-:S04]  /*01e0*/  IMAD.HI.U32 R3, R6, R7, RZ ;  /* 0x0000000706037227 */ /* 0x000fc800078e00ff */
[----:B------:R-:W-:-:S04]  /*01f0*/  IMAD.MOV R0, RZ, RZ, -R3 ;  /* 0x000000ffff007224 */ /* 0x000fc800078e0a03 */
[----:B------:R-:W-:-:S05]  /*0200*/  IMAD R7, R0, UR12, R7 ;  /* 0x0000000c00077c24 */ /* 0x000fca000f8e0207 */
[----:B------:R-:W-:-:S13]  /*0210*/  ISETP.GE.U32.AND P0, PT, R7, UR12, PT ;  /* 0x0000000c07007c0c */ /* 0x000fda000bf06070 */
[----:B------:R-:W-:Y:S01]  /*0220*/  @P0 VIADD R7, R7, -UR12 ;  /* 0x8000000c07070c36 */ /* 0x000fe20008000000 */
[----:B------:R-:W-:-:S04]  /*0230*/  @P0 IADD3 R3, PT, PT, R3, 0x1, RZ ;  /* 0x0000000103030810 */ /* 0x000fc80007ffe0ff */
[----:B------:R-:W-:-:S13]  /*0240*/  ISETP.GE.U32.AND P1, PT, R7, UR12, PT ;  /* 0x0000000c07007c0c */ /* 0x000fda000bf26070 */
[----:B------:R-:W-:Y:S01]  /*0250*/  @P1 VIADD R3, R3, 0x1 ;  /* 0x0000000103031836 */ /* 0x000fe20000000000 */
[----:B------:R-:W-:-:S05]  /*0260*/  @!P2 LOP3.LUT R3, RZ, UR12, RZ, 0x33, !PT ;  /* 0x0000000cff03ac12 */ /* 0x000fca000f8e33ff */
[----:B------:R-:W-:-:S05]  /*0270*/  IMAD.IADD R2, R4, 0x1, R3 ;  /* 0x0000000104027824 */ /* 0x000fca00078e0203 */
[C---:B------:R-:W-:Y:S02]  /*0280*/  LOP3.LUT R0, R2.reuse, 0x3, RZ, 0xc0, !PT ;  /* 0x0000000302007812 */ /* 0x040fe400078ec0ff */
[----:B------:R-:W-:Y:S02]  /*0290*/  ISETP.GE.U32.AND P1, PT, R2, 0x3, PT ;  /* 0x000000030200780c */ /* 0x000fe40003f26070 */
[----:B------:R-:W-:Y:S01]  /*02a0*/  ISETP.NE.AND P0, PT, R0, 0x3, PT ;  /* 0x000000030000780c */ /* 0x000fe20003f05270 */
[----:B------:R-:W-:-:S12]  /*02b0*/  IMAD.MOV.U32 R0, RZ, RZ, R17 ;  /* 0x000000ffff007224 */ /* 0x000fd800078e0011 */
[----:B------:R-:W-:Y:S05]  /*02c0*/  @!P0 BRA `(.L_x_3) ;  /* 0x0000000000288947 */ /* 0x000fea0003800000 */
[----:B------:R-:W-:Y:S01]  /*02d0*/  IADD3 R2, PT, PT, R2, 0x1, RZ ;  /* 0x0000000102027810 */ /* 0x000fe20007ffe0ff */
[----:B------:R-:W-:Y:S02]  /*02e0*/  IMAD.MOV.U32 R3, RZ, RZ, RZ ;  /* 0x000000ffff037224 */ /* 0x000fe400078e00ff */
[----:B------:R-:W-:Y:S01]  /*02f0*/  IMAD.MOV.U32 R0, RZ, RZ, R17 ;  /* 0x000000ffff007224 */ /* 0x000fe200078e0011 */
[----:B------:R-:W-:-:S07]  /*0300*/  LOP3.LUT R4, R2, 0x3, RZ, 0xc0, !PT ;  /* 0x0000000302047812 */ /* 0x000fce00078ec0ff */
.L_x_4:
[C---:B------:R-:W-:Y:S01]  /*0310*/  LEA R2, R0.reuse, UR14, 0x3 ;  /* 0x0000000e00027c11 */ /* 0x040fe2000f8e18ff */
[----:B------:R-:W-:Y:S01]  /*0320*/  VIADD R3, R3, 0x1 ;  /* 0x0000000103037836 */ /* 0x000fe20000000000 */
[----:B------:R-:W-:-:S03]  /*0330*/  IADD3 R0, PT, PT, R0, UR12, RZ ;  /* 0x0000000c00007c10 */ /* 0x000fc6000fffe0ff */
[----:B------:R0:W-:Y:S01]  /*0340*/  STS.64 [R2], RZ ;  /* 0x000000ff02007388 */ /* 0x0001e20000000a00 */
[----:B------:R-:W-:-:S13]  /*0350*/  ISETP.NE.AND P0, PT, R3, R4, PT ;  /* 0x000000040300720c */ /* 0x000fda0003f05270 */
[----:B0-----:R-:W-:Y:S05]  /*0360*/  @P0 BRA `(.L_x_4) ;  /* 0xfffffffc00e80947 */ /* 0x001fea000383ffff */
.L_x_3:
[----:B------:R-:W-:Y:S05]  /*0370*/  BSYNC.RECONVERGENT B1 ;  /* 0x0000000000017941 */ /* 0x000fea0003800200 */
.L_x_2:
[----:B------:R-:W-:Y:S05]  /*0380*/  @!P1 BRA `(.L_x_1) ;  /* 0x0000000000389947 */ /* 0x000fea0003800000 */
.L_x_5:
[----:B0-----:R-:W-:Y:S01]  /*0390*/  LEA R6, R0, UR14, 0x3 ;  /* 0x0000000e00067c11 */ /* 0x001fe2000f8e18ff */
[----:B------:R-:W-:Y:S01]  /*03a0*/  IMAD.U32 R3, RZ, RZ, UR12 ;  /* 0x0000000cff037e24 */ /* 0x000fe2000f8e00ff */
[----:B------:R-:W-:Y:S01]  /*03b0*/  MOV R4, UR12 ;  /* 0x0000000c00047c02 */ /* 0x000fe20008000f00 */
[----:B------:R-:W-:Y:S02]  /*03c0*/  IMAD.U32 R7, RZ, RZ, UR12 ;  /* 0x0000000cff077e24 */ /* 0x000fe4000f8e00ff */
[----:B------:R-:W-:Y:S01]  /*03d0*/  IMAD R2, R3, 0x8, R6 ;  /* 0x0000000803027824 */ /* 0x000fe200078e0206 */
[----:B------:R0:W-:Y:S01]  /*03e0*/  STS.64 [R6], RZ ;  /* 0x000000ff06007388 */ /* 0x0001e20000000a00 */
[C---:B------:R-:W-:Y:S02]  /*03f0*/  IMAD R0, R7.reuse, 0x4, R0 ;  /* 0x0000000407007824 */ /* 0x040fe400078e0200 */
[----:B------:R-:W-:Y:S01]  /*0400*/  IMAD R3, R7, 0x8, R2 ;  /* 0x0000000807037824 */ /* 0x000fe200078e0202 */
[----:B------:R0:W-:Y:S02]  /*0410*/  STS.64 [R2], RZ ;  /* 0x000000ff02007388 */ /* 0x0001e40000000a00 */
[----:B------:R-:W-:Y:S01]  /*0420*/  ISETP.GE.AND P0, PT, R0, UR7, PT ;  /* 0x0000000700007c0c */ /* 0x000fe2000bf06270 */
[----:B------:R-:W-:Y:S01]  /*0430*/  IMAD R4, R4, 0x8, R3 ;  /* 0x0000000804047824 */ /* 0x000fe200078e0203 */
[----:B------:R0:W-:Y:S04]  /*0440*/  STS.64 [R3], RZ ;  /* 0x000000ff03007388 */ /* 0x0001e80000000a00 */
[----:B------:R0:W-:Y:S07]  /*0450*/  STS.64 [R4], RZ ;  /* 0x000000ff04007388 */ /* 0x0001ee0000000a00 */
[----:B------:R-:W-:Y:S05]  /*0460*/  @!P0 BRA `(.L_x_5) ;  /* 0xfffffffc00c88947 */ /* 0x000fea000383ffff */
.L_x_1:
[----:B------:R-:W-:Y:S05]  /*0470*/  BSYNC.RECONVERGENT B0 ;  /* 0x0000000000007941 */ /* 0x000fea0003800200 */
.L_x_0:
[----:B0-----:R-:W0:Y:S01]  /*0480*/  LDC.64 R2, c[0x0][0x398] ;  /* 0x0000e600ff027b82 */ /* 0x001e220000000a00 */
[----:B------:R-:W-:Y:S01]  /*0490*/  UMOV UR4, URZ ;  /* 0x000000ff00047c82 */ /* 0x000fe20008000000 */
[----:B0-----:R-:W-:-:S05]  /*04a0*/  IMAD.WIDE.U32 R2, R5, 0x18, R2 ;  /* 0x0000001805027825 */ /* 0x001fca00078e0002 */
[----:B------:R-:W-:Y:S01]  /*04b0*/  IADD3 R3, PT, PT, R3, UR4, RZ ;  /* 0x0000000403037c10 */ /* 0x000fe2000fffe0ff */
[----:B------:R-:W-:Y:S06]  /*04c0*/  BAR.SYNC.DEFER_BLOCKING 0x0 ;  /* 0x0000000000007b1d */ /* 0x000fec0000010000 */
[----:B------:R0:W5:Y:S04]  /*04d0*/  LDG.E.64 R6, desc[UR10][R2.64] ;  /* 0x0000000a02067981 */ /* 0x000168000c1e1b00 */
[----:B------:R0:W5:Y:S04]  /*04e0*/  LDG.E.64 R8, desc[UR10][R2.64+0x8] ;  /* 0x0000080a02087981 */ /* 0x000168000c1e1b00 */
[----:B------:R0:W5:Y:S01]  /*04f0*/  LDG.E.64 R10, desc[UR10][R2.64+0x10] ;  /* 0x0000100a020a7981 */ /* 0x000162000c1e1b00 */
[----:B------:R-:W1:Y:S01]  /*0500*/  LDCU UR16, c[0x0][0x370] ;  /* 0x00006e00ff1077ac */ /* 0x000e620008000800 */
[----:B------:R-:W2:Y:S01]  /*0510*/  LDC R5, c[0x0][0x38c] ;  /* 0x0000e300ff057b82 */ /* 0x000ea20000000800 */
[----:B------:R-:W-:Y:S01]  /*0520*/  UIADD3 UR4, UPT, UPT, UR6, 0x1, URZ ;  /* 0x0000000106047890 */ /* 0x000fe2000fffe0ff */
[----:B------:R-:W3:Y:S03]  /*0530*/  LDCU UR15, c[0x0][0x388] ;  /* 0x00007100ff0f77ac */ /* 0x000ee60008000800 */
[----:B-1----:R-:W-:-:S09]  /*0540*/  UISETP.GE.U32.AND UP0, UPT, UR4, UR16, UPT ;  /* 0x000000100400728c */ /* 0x002fd2000bf06070 */
[----:B0--3--:R-:W-:Y:S05]  /*0550*/  BRA.U UP0, `(.L_x_6) ;  /* 0x0000002100487547 */ /* 0x009fea000b800000 */
[----:B------:R-:W-:Y:S01]  /*0560*/  IMAD.U32 R0, RZ, RZ, UR5 ;  /* 0x00000005ff007e24 */ /* 0x000fe2000f8e00ff */
[----:B------:R-:W-:-:S03]  /*0570*/  UMOV UR5, UR4 ;  /* 0x0000000400057c82 */ /* 0x000fc60008000000 */
[----:B------:R-:W-:-:S07]  /*0580*/  IMAD R0, R17, 0x18, R0 ;  /* 0x0000001811007824 */ /* 0x000fce00078e0200 */
.L_x_52:
[----:B0-----:R-:W0:Y:S01]  /*0590*/  LDC.64 R2, c[0x0][0x398] ;  /* 0x0000e600ff027b82 */ /* 0x001e220000000a00 */
[----:B------:R-:W-:Y:S01]  /*05a0*/  UIMAD UR7, UR12, UR5, URZ ;  /* 0x000000050c0772a4 */ /* 0x000fe2000f8e02ff */
[----:B------:R-:W1:Y:S05]  /*05b0*/  LDCU.64 UR8, c[0x0][0x380] ;  /* 0x00007000ff0877ac */ /* 0x000e6a0008000a00 */
[----:B------:R-:W-:-:S04]  /*05c0*/  VIADD R13, R17, UR7 ;  /* 0x00000007110d7c36 */ /* 0x000fc80008000000 */
[----:B0-----:R-:W-:-:S05]  /*05d0*/  IMAD.WIDE.U32 R2, R13, 0x18, R2 ;  /* 0x000000180d027825 */ /* 0x001fca00078e0002 */
[----:B------:R-:W3:Y:S04]  /*05e0*/  LDG.E.64 R12, desc[UR10][R2.64] ;  /* 0x0000000a020c7981 */ /* 0x000ee8000c1e1b00 */
[----:B------:R-:W4:Y:S04]  /*05f0*/  LDG.E.64 R14, desc[UR10][R2.64+0x8] ;  /* 0x0000080a020e7981 */ /* 0x000f28000c1e1b00 */
[----:B------:R-:W2:Y:S01]  /*0600*/  LDG.E.64 R18, desc[UR10][R2.64+0x10] ;  /* 0x0000100a02127981 */ /* 0x000ea2000c1e1b00 */
[----:B-1----:R-:W-:Y:S02]  /*0610*/  UISETP.GE.U32.AND UP0, UPT, UR7, UR8, UPT ;  /* 0x000000080700728c */ /* 0x002fe4000bf06070 */
[----:B------:R-:W-:-:S02]  /*0620*/  UIADD3 UR5, UPT, UPT, UR5, 0x1, URZ ;  /* 0x0000000105057890 */ /* 0x000fc4000fffe0ff */
[----:B------:R-:W-:Y:S02]  /*0630*/  UISETP.GE.AND.EX UP0, UPT, URZ, UR9, UPT, UP0 ;  /* 0x00000009ff00728c */ /* 0x000fe4000bf06300 */
[----:B------:R-:W-:Y:S01]  /*0640*/  UISETP.NE.AND UP1, UPT, UR5, UR16, UPT ;  /* 0x000000100500728c */ /* 0x000fe2000bf25270 */
[----:B---3--:R0:W-:Y:S04]  /*0650*/  STS.64 [R0], R12 ;  /* 0x0000000c00007388 */ /* 0x0081e80000000a00 */
[----:B----4-:R0:W-:Y:S04]  /*0660*/  STS.64 [R0+0x8], R14 ;  /* 0x0000080e00007388 */ /* 0x0101e80000000a00 */
[----:B--2---:R0:W-:Y:S01]  /*0670*/  STS.64 [R0+0x10], R18 ;  /* 0x0000101200007388 */ /* 0x0041e20000000a00 */
[----:B------:R-:W-:Y:S06]  /*0680*/  BAR.SYNC.DEFER_BLOCKING 0x0 ;  /* 0x0000000000007b1d */ /* 0x000fec0000010000 */
[----:B------:R-:W-:Y:S05]  /*0690*/  BRA.U UP0, `(.L_x_7) ;  /* 0x0000001d00f07547 */ /* 0x000fea000b800000 */
[----:B------:R-:W-:Y:S01]  /*06a0*/  UISETP.GE.U32.AND UP0, UPT, UR12, 0x4, UPT ;  /* 0x000000040c00788c */ /* 0x000fe2000bf06070 */
[----:B------:R-:W-:-:S08]  /*06b0*/  UMOV UR4, URZ ;  /* 0x000000ff00047c82 */ /* 0x000fd00008000000 */
[----:B------:R-:W-:Y:S05]  /*06c0*/  BRA.U !UP0, `(.L_x_8) ;  /* 0x0000001108687547 */ /* 0x000fea000b800000 */
[----:B------:R-:W-:-:S05]  /*06d0*/  UMOV UR4, URZ ;  /* 0x000000ff00047c82 */ /* 0x000fca0008000000 */
.L_x_33:
[----:B------:R-:W1:Y:S01]  /*06e0*/  LDCU.64 UR18, c[0x0][0x380] ;  /* 0x00007000ff1277ac */ /* 0x000e620008000a00 */
[----:B------:R-:W2:Y:S01]  /*06f0*/  S2UR UR9, SR_CgaCtaId ;  /* 0x00000000000979c3 */ /* 0x000ea20000008800 */
[----:B------:R-:W-:Y:S01]  /*0700*/  UIADD3 UR6, UPT, UPT, UR7, UR4, URZ ;  /* 0x0000000407067290 */ /* 0x000fe2000fffe0ff */
[----:B------:R-:W-:-:S03]  /*0710*/  UMOV UR8, 0x400 ;  /* 0x0000040000087882 */ /* 0x000fc60000000000 */
[----:B-1----:R-:W-:-:S04]  /*0720*/  UISETP.GE.U32.AND UP0, UPT, UR6, UR18, UPT ;  /* 0x000000120600728c */ /* 0x002fc8000bf06070 */
[----:B------:R-:W-:Y:S02]  /*0730*/  UISETP.GE.AND.EX UP0, UPT, URZ, UR19, UPT, UP0 ;  /* 0x00000013ff00728c */ /* 0x000fe4000bf06300 */
[----:B--2---:R-:W-:-:S04]  /*0740*/  ULEA UR8, UR9, UR8, 0x18 ;  /* 0x0000000809087291 */ /* 0x004fc8000f8ec0ff */
[----:B------:R-:W-:-:S03]  /*0750*/  UIMAD UR8, UR4, 0x18, UR8 ;  /* 0x00000018040878a4 */ /* 0x000fc6000f8e0208 */
[----:B------:R-:W-:Y:S09]  /*0760*/  BRA.U UP0, `(.L_x_9) ;  /* 0x0000000100fc7547 */ /* 0x000ff2000b800000 */
[----:B0-----:R-:W0:Y:S01]  /*0770*/  LDS.128 R12, [UR8] ;  /* 0x00000008ff0c7984 */ /* 0x001e220008000c00 */
[----:B------:R-:W-:Y:S03]  /*0780*/  BSSY.RECONVERGENT B1, `(.L_x_10) ;  /* 0x000001e000017945 */ /* 0x000fe60003800200 */
[----:B------:R-:W1:Y:S01]  /*0790*/  LDS.64 R2, [UR8+0x10] ;  /* 0x00001008ff027984 */ /* 0x000e620008000a00 */
[----:B0----5:R-:W-:Y:S02]  /*07a0*/  DADD R14, R8, -R14 ;  /* 0x00000000080e7229 */ /* 0x021fe4000000080e */
[----:B------:R-:W-:Y:S02]  /*07b0*/  DADD R12, R6, -R12 ;  /* 0x00000000060c7229 */ /* 0x000fe4000000080c */
[----:B-1----:R-:W-:-:S04]  /*07c0*/  DADD R2, R10, -R2 ;  /* 0x000000000a027229 */ /* 0x002fc80000000802 */
[----:B------:R-:W-:-:S08]  /*07d0*/  DMUL R14, R14, R14 ;  /* 0x0000000e0e0e7228 */ /* 0x000fd00000000000 */
[----:B------:R-:W-:Y:S01]  /*07e0*/  DFMA R14, R12, R12, R14 ;  /* 0x0000000c0c0e722b */ /* 0x000fe2000000000e */
[----:B------:R-:W-:Y:S01]  /*07f0*/  MOV R12, 0x0 ;  /* 0x00000000000c7802 */ /* 0x000fe20000000f00 */
[----:B------:R-:W-:-:S06]  /*0800*/  IMAD.MOV.U32 R13, RZ, RZ, 0x3fd80000 ;  /* 0x3fd80000ff0d7424 */ /* 0x000fcc00078e00ff */
[----:B------:R-:W-:-:S06]  /*0810*/  DFMA R24, R2, R2, R14 ;  /* 0x000000020218722b */ /* 0x000fcc000000000e */
[----:B------:R-:W0:Y:S04]  /*0820*/  MUFU.RSQ64H R21, R25 ;  /* 0x0000001900157308 */ /* 0x000e280000001c00 */
[----:B------:R-:W-:-:S05]  /*0830*/  VIADD R20, R25, 0xfcb00000 ;  /* 0xfcb0000019147836 */ /* 0x000fca0000000000 */
[----:B------:R-:W-:Y:S01]  /*0840*/  ISETP.GE.U32.AND P0, PT, R20, 0x7ca00000, PT ;  /* 0x7ca000001400780c */ /* 0x000fe20003f06070 */
[----:B0-----:R-:W-:-:S08]  /*0850*/  DMUL R2, R20, R20 ;  /* 0x0000001414027228 */ /* 0x001fd00000000000 */
[----:B------:R-:W-:-:S08]  /*0860*/  DFMA R2, R24, -R2, 1 ;  /* 0x3ff000001802742b */ /* 0x000fd00000000802 */
[----:B------:R-:W-:Y:S02]  /*0870*/  DFMA R12, R2, R12, 0.5 ;  /* 0x3fe00000020c742b */ /* 0x000fe4000000000c */
[----:B------:R-:W-:-:S08]  /*0880*/  DMUL R2, R20, R2 ;  /* 0x0000000214027228 */ /* 0x000fd00000000000 */
[----:B------:R-:W-:-:S08]  /*0890*/  DFMA R12, R12, R2, R20 ;  /* 0x000000020c0c722b */ /* 0x000fd00000000014 */
[----:B------:R-:W-:Y:S02]  /*08a0*/  DMUL R22, R24, R12 ;  /* 0x0000000c18167228 */ /* 0x000fe40000000000 */
[----:B------:R-:W-:Y:S02]  /*08b0*/  VIADD R3, R13, 0xfff00000 ;  /* 0xfff000000d037836 */ /* 0x000fe40000000000 */
[----:B------:R-:W-:-:S04]  /*08c0*/  IMAD.MOV.U32 R2, RZ, RZ, R12 ;  /* 0x000000ffff027224 */ /* 0x000fc800078e000c */
[----:B------:R-:W-:-:S08]  /*08d0*/  DFMA R18, R22, -R22, R24 ;  /* 0x800000161612722b */ /* 0x000fd00000000018 */
[----:B------:R-:W-:Y:S01]  /*08e0*/  DFMA R14, R18, R2, R22 ;  /* 0x00000002120e722b */ /* 0x000fe20000000016 */
[----:B------:R-:W-:Y:S10]  /*08f0*/  @!P0 BRA `(.L_x_11) ;  /* 0x0000000000188947 */ /* 0x000ff40003800000 */
[----:B------:R-:W-:Y:S01]  /*0900*/  MOV R21, R25 ;  /* 0x0000001900157202 */ /* 0x000fe20000000f00 */
[----:B------:R-:W-:Y:S01]  /*0910*/  IMAD.MOV.U32 R14, RZ, RZ, R18 ;  /* 0x000000ffff0e7224 */ /* 0x000fe200078e0012 */
[----:B------:R-:W-:Y:S01]  /*0920*/  MOV R26, 0x960 ;  /* 0x00000960001a7802 */ /* 0x000fe20000000f00 */
[----:B------:R-:W-:Y:S02]  /*0930*/  IMAD.MOV.U32 R15, RZ, RZ, R19 ;  /* 0x000000ffff0f7224 */ /* 0x000fe400078e0013 */
[----:B------:R-:W-:-:S07]  /*0940*/  IMAD.MOV.U32 R13, RZ, RZ, R3 ;  /* 0x000000ffff0d7224 */ /* 0x000fce00078e0003 */
[----:B------:R-:W-:Y:S05]  /*0950*/  CALL.REL.NOINC `($__internal_1_$__cuda_sm20_dsqrt_rn_f64_mediumpath_v1) ;  /* 0x0000005000547944 */ /* 0x000fea0003c00000 */
.L_x_11:
[----:B------:R-:W-:Y:S05]  /*0960*/  BSYNC.RECONVERGENT B1 ;  /* 0x0000000000017941 */ /* 0x000fea0003800200 */
.L_x_10:
[----:B------:R-:W0:Y:S01]  /*0970*/  LDCU UR9, c[0x0][0x38c] ;  /* 0x00007180ff0977ac */ /* 0x000e220008000800 */
[----:B------:R-:W1:Y:S01]  /*0980*/  LDC.64 R18, c[0x0][0x388] ;  /* 0x0000e200ff127b82 */ /* 0x000e620000000a00 */
[----:B------:R-:W-:Y:S01]  /*0990*/  MOV R2, 0x1 ;  /* 0x0000000100027802 */ /* 0x000fe20000000f00 */
[----:B------:R-:W-:Y:S01]  /*09a0*/  BSSY.RECONVERGENT B1, `(.L_x_12) ;  /* 0x0000012000017945 */ /* 0x000fe20003800200 */
[----:B------:R-:W-:Y:S01]  /*09b0*/  FSETP.GEU.AND P1, PT, |R15|, 6.5827683646048100446e-37, PT ;  /* 0x036000000f00780b */ /* 0x000fe20003f2e200 */
[----:B0-----:R-:W1:Y:S03]  /*09c0*/  MUFU.RCP64H R3, UR9 ;  /* 0x0000000900037d08 */ /* 0x001e660008001800 */
[----:B-1----:R-:W-:-:S08]  /*09d0*/  DFMA R12, R2, -R18, 1 ;  /* 0x3ff00000020c742b */ /* 0x002fd00000000812 */
[----:B------:R-:W-:-:S08]  /*09e0*/  DFMA R12, R12, R12, R12 ;  /* 0x0000000c0c0c722b */ /* 0x000fd0000000000c */
[----:B------:R-:W-:-:S08]  /*09f0*/  DFMA R12, R2, R12, R2 ;  /* 0x0000000c020c722b */ /* 0x000fd00000000002 */
[----:B------:R-:W-:-:S08]  /*0a00*/  DFMA R2, R12, -R18, 1 ;  /* 0x3ff000000c02742b */ /* 0x000fd00000000812 */
[----:B------:R-:W-:-:S08]  /*0a10*/  DFMA R2, R12, R2, R12 ;  /* 0x000000020c02722b */ /* 0x000fd0000000000c */
[----:B------:R-:W-:-:S08]  /*0a20*/  DMUL R12, R2, R14 ;  /* 0x0000000e020c7228 */ /* 0x000fd00000000000 */
[----:B------:R-:W-:-:S08]  /*0a30*/  DFMA R18, R12, -R18, R14 ;  /* 0x800000120c12722b */ /* 0x000fd0000000000e */
[----:B------:R-:W-:-:S10]  /*0a40*/  DFMA R2, R2, R18, R12 ;  /* 0x000000120202722b */ /* 0x000fd4000000000c */
[----:B------:R-:W-:-:S05]  /*0a50*/  FFMA R4, RZ, UR9, R3 ;  /* 0x00000009ff047c23 */ /* 0x000fca0008000003 */
[----:B------:R-:W-:-:S13]  /*0a60*/  FSETP.GT.AND P0, PT, |R4|, 1.469367938527859385e-39, PT ;  /* 0x001000000400780b */ /* 0x000fda0003f04200 */
[----:B------:R-:W-:Y:S05]  /*0a70*/  @P0 BRA P1, `(.L_x_13) ;  /* 0x0000000000100947 */ /* 0x000fea0000800000 */
[----:B------:R-:W-:-:S07]  /*0a80*/  MOV R32, 0xaa0 ;  /* 0x00000aa000207802 */ /* 0x000fce0000000f00 */
[----:B------:R-:W-:Y:S05]  /*0a90*/  CALL.REL.NOINC `($__internal_0_$__cuda_sm20_div_rn_f64_full) ;  /* 0x00000048008c7944 */ /* 0x000fea0003c00000 */
[----:B------:R-:W-:Y:S02]  /*0aa0*/  IMAD.MOV.U32 R2, RZ, RZ, R12 ;  /* 0x000000ffff027224 */ /* 0x000fe400078e000c */
[----:B------:R-:W-:-:S07]  /*0ab0*/  IMAD.MOV.U32 R3, RZ, RZ, R13 ;  /* 0x000000ffff037224 */ /* 0x000fce00078e000d */
.L_x_13:
[----:B------:R-:W-:Y:S05]  /*0ac0*/  BSYNC.RECONVERGENT B1 ;  /* 0x0000000000017941 */ /* 0x000fea0003800200 */
.L_x_12:
[----:B------:R-:W0:Y:S01]  /*0ad0*/  F2I.F64.TRUNC R2, R2 ;  /* 0x0000000200027311 */ /* 0x000e22000030d100 */
[----:B------:R-:W-:Y:S01]  /*0ae0*/  BSSY.RECONVERGENT B0, `(.L_x_9) ;  /* 0x0000007000007945 */ /* 0x000fe20003800200 */
[----:B0-----:R-:W-:-:S07]  /*0af0*/  LEA R19, R2, UR14, 0x3 ;  /* 0x0000000e02137c11 */ /* 0x001fce000f8e18ff */
.L_x_14:
[----:B------:R-:W0:Y:S02]  /*0b00*/  LDS.64 R12, [R19] ;  /* 0x00000000130c7984 */ /* 0x000e240000000a00 */
[----:B0-----:R-:W-:-:S05]  /*0b10*/  IADD3 R14, P0, PT, R12, 0x1, RZ ;  /* 0x000000010c0e7810 */ /* 0x001fca0007f1e0ff */
[----:B------:R-:W-:-:S07]  /*0b20*/  IMAD.X R15, RZ, RZ, R13, P0 ;  /* 0x000000ffff0f7224 */ /* 0x000fce00000e060d */
[----:B------:R-:W0:Y:S02]  /*0b30*/  ATOMS.CAST.SPIN.64 P0, [R19], R12, R14 ;  /* 0x0000000c1300758d */ /* 0x000e24000180040e */
[----:B0-----:R-:W-:Y:S05]  /*0b40*/  @!P0 BRA `(.L_x_14) ;  /* 0xfffffffc00ec8947 */ /* 0x001fea000383ffff */
[----:B------:R-:W-:Y:S05]  /*0b50*/  BSYNC.RECONVERGENT B0 ;  /* 0x0000000000007941 */ /* 0x000fea0003800200 */
.L_x_9:
[----:B------:R-:W1:Y:S01]  /*0b60*/  LDCU.64 UR18, c[0x0][0x380] ;  /* 0x00007000ff1277ac */ /* 0x000e620008000a00 */
[----:B------:R-:W-:-:S04]  /*0b70*/  UIADD3 UR9, UPT, UPT, UR6, 0x1, URZ ;  /* 0x0000000106097890 */ /* 0x000fc8000fffe0ff */
[----:B-1----:R-:W-:-:S04]  /*0b80*/  UISETP.GE.U32.AND UP0, UPT, UR9, UR18, UPT ;  /* 0x000000120900728c */ /* 0x002fc8000bf06070 */
[----:B------:R-:W-:-:S09]  /*0b90*/  UISETP.GE.AND.EX UP0, UPT, URZ, UR19, UPT, UP0 ;  /* 0x00000013ff00728c */ /* 0x000fd2000bf06300 */
[----:B------:R-:W-:Y:S05]  /*0ba0*/  BRA.U UP0, `(.L_x_15) ;  /* 0x0000000100fc7547 */ /* 0x000fea000b800000 */
[----:B0-----:R-:W0:Y:S01]  /*0bb0*/  LDS.128 R12, [UR8+0x20] ;  /* 0x00002008ff0c7984 */ /* 0x001e220008000c00 */
[----:B------:R-:W-:Y:S03]  /*0bc0*/  BSSY.RECONVERGENT B1, `(.L_x_16) ;  /* 0x000001e000017945 */ /* 0x000fe60003800200 */
[----:B------:R-:W1:Y:S01]  /*0bd0*/  LDS.64 R2, [UR8+0x18] ;  /* 0x00001808ff027984 */ /* 0x000e620008000a00 */
[----:B0----5:R-:W-:Y:S02]  /*0be0*/  DADD R12, R8, -R12 ;  /* 0x00000000080c7229 */ /* 0x021fe4000000080c */
[----:B------:R-:W-:Y:S02]  /*0bf0*/  DADD R14, R10, -R14 ;  /* 0x000000000a0e7229 */ /* 0x000fe4000000080e */
[----:B-1----:R-:W-:-:S04]  /*0c00*/  DADD R2, R6, -R2 ;  /* 0x0000000006027229 */ /* 0x002fc80000000802 */
[----:B------:R-:W-:-:S08]  /*0c10*/  DMUL R12, R12, R12 ;  /* 0x0000000c0c0c7228 */ /* 0x000fd00000000000 */
[----:B------:R-:W-:-:S08]  /*0c20*/  DFMA R12, R2, R2, R12 ;  /* 0x00000002020c722b */ /* 0x000fd0000000000c */
[----:B------:R-:W-:Y:S01]  /*0c30*/  DFMA R24, R14, R14, R12 ;  /* 0x0000000e0e18722b */ /* 0x000fe2000000000c */
[----:B------:R-:W-:Y:S02]  /*0c40*/  IMAD.MOV.U32 R12, RZ, RZ, 0x0 ;  /* 0x00000000ff0c7424 */ /* 0x000fe400078e00ff */
[----:B------:R-:W-:-:S03]  /*0c50*/  IMAD.MOV.U32 R13, RZ, RZ, 0x3fd80000 ;  /* 0x3fd80000ff0d7424 */ /* 0x000fc600078e00ff */
[----:B------:R-:W0:Y:S04]  /*0c60*/  MUFU.RSQ64H R21, R25 ;  /* 0x0000001900157308 */ /* 0x000e280000001c00 */
[----:B------:R-:W-:-:S04]  /*0c70*/  IADD3 R20, PT, PT, R25, -0x3500000, RZ ;  /* 0xfcb0000019147810 */ /* 0x000fc80007ffe0ff */
[----:B------:R-:W-:Y:S02]  /*0c80*/  ISETP.GE.U32.AND P0, PT, R20, 0x7ca00000, PT ;  /* 0x7ca000001400780c */ /* 0x000fe40003f06070 */
[----:B0-----:R-:W-:-:S08]  /*0c90*/  DMUL R2, R20, R20 ;  /* 0x0000001414027228 */ /* 0x001fd00000000000 */
[----:B------:R-:W-:-:S08]  /*0ca0*/  DFMA R2, R24, -R2, 1 ;  /* 0x3ff000001802742b */ /* 0x000fd00000000802 */
[----:B------:R-:W-:Y:S02]  /*0cb0*/  DFMA R12, R2, R12, 0.5 ;  /* 0x3fe00000020c742b */ /* 0x000fe4000000000c */
[----:B------:R-:W-:-:S08]  /*0cc0*/  DMUL R2, R20, R2 ;  /* 0x0000000214027228 */ /* 0x000fd00000000000 */
[----:B------:R-:W-:-:S08]  /*0cd0*/  DFMA R12, R12, R2, R20 ;  /* 0x000000020c0c722b */ /* 0x000fd00000000014 */
[----:B------:R-:W-:Y:S02]  /*0ce0*/  DMUL R22, R24, R12 ;  /* 0x0000000c18167228 */ /* 0x000fe40000000000 */
[----:B------:R-:W-:Y:S01]  /*0cf0*/  VIADD R3, R13, 0xfff00000 ;  /* 0xfff000000d037836 */ /* 0x000fe20000000000 */
[----:B------:R-:W-:-:S05]  /*0d00*/  MOV R2, R12 ;  /* 0x0000000c00027202 */ /* 0x000fca0000000f00 */
[----:B------:R-:W-:-:S08]  /*0d10*/  DFMA R18, R22, -R22, R24 ;  /* 0x800000161612722b */ /* 0x000fd00000000018 */
[----:B------:R-:W-:Y:S01]  /*0d20*/  DFMA R14, R18, R2, R22 ;  /* 0x00000002120e722b */ /* 0x000fe20000000016 */
[----:B------:R-:W-:Y:S10]  /*0d30*/  @!P0 BRA `(.L_x_17) ;  /* 0x0000000000188947 */ /* 0x000ff40003800000 */
[----:B------:R-:W-:Y:S01]  /*0d40*/  IMAD.MOV.U32 R21, RZ, RZ, R25 ;  /* 0x000000ffff157224 */ /* 0x000fe200078e0019 */
[----:B------:R-:W-:Y:S01]  /*0d50*/  MOV R13, R3 ;  /* 0x00000003000d7202 */ /* 0x000fe20000000f00 */
[----:B------:R-:W-:Y:S01]  /*0d60*/  IMAD.MOV.U32 R14, RZ, RZ, R18 ;  /* 0x000000ffff0e7224 */ /* 0x000fe200078e0012 */
[----:B------:R-:W-:Y:S01]  /*0d70*/  MOV R26, 0xda0 ;  /* 0x00000da0001a7802 */ /* 0x000fe20000000f00 */
[----:B------:R-:W-:-:S07]  /*0d80*/  IMAD.MOV.U32 R15, RZ, RZ, R19 ;  /* 0x000000ffff0f7224 */ /* 0x000fce00078e0013 */
[----:B------:R-:W-:Y:S05]  /*0d90*/  CALL.REL.NOINC `($__internal_1_$__cuda_sm20_dsqrt_rn_f64_mediumpath_v1) ;  /* 0x0000004c00447944 */ /* 0x000fea0003c00000 */
.L_x_17:
[----:B------:R-:W-:Y:S05]  /*0da0*/  BSYNC.RECONVERGENT B1 ;  /* 0x0000000000017941 */ /* 0x000fea0003800200 */
.L_x_16:
[----:B------:R-:W0:Y:S01]  /*0db0*/  LDCU UR9, c[0x0][0x38c] ;  /* 0x00007180ff0977ac */ /* 0x000e220008000800 */
[----:B------:R-:W1:Y:S01]  /*0dc0*/  LDC.64 R12, c[0x0][0x388] ;  /* 0x0000e200ff0c7b82 */ /* 0x000e620000000a00 */
[----:B------:R-:W-:Y:S01]  /*0dd0*/  IMAD.MOV.U32 R2, RZ, RZ, 0x1 ;  /* 0x00000001ff027424 */ /* 0x000fe200078e00ff */
[----:B------:R-:W-:Y:S01]  /*0de0*/  FSETP.GEU.AND P1, PT, |R15|, 6.5827683646048100446e-37, PT ;  /* 0x036000000f00780b */ /* 0x000fe20003f2e200 */
[----:B------:R-:W-:Y:S01]  /*0df0*/  BSSY.RECONVERGENT B1, `(.L_x_18) ;  /* 0x0000011000017945 */ /* 0x000fe20003800200 */
        /* <DEDUP_REMOVED lines=16> */
.L_x_19:
[----:B------:R-:W-:Y:S05]  /*0f00*/  BSYNC.RECONVERGENT B1 ;  /* 0x0000000000017941 */ /* 0x000fea0003800200 */
.L_x_18:
[----:B------:R-:W0:Y:S01]  /*0f10*/  F2I.F64.TRUNC R2, R2 ;  /* 0x0000000200027311 */ /* 0x000e22000030d100 */
[----:B------:R-:W-:Y:S01]  /*0f20*/  BSSY.RECONVERGENT B0, `(.L_x_15) ;  /* 0x0000007000007945 */ /* 0x000fe20003800200 */
[----:B0-----:R-:W-:-:S07]  /*0f30*/  LEA R19, R2, UR14, 0x3 ;  /* 0x0000000e02137c11 */ /* 0x001fce000f8e18ff */
.L_x_20:
[----:B------:R-:W0:Y:S02]  /*0f40*/  LDS.64 R12, [R19] ;  /* 0x00000000130c7984 */ /* 0x000e240000000a00 */
[----:B0-----:R-:W-:-:S04]  /*0f50*/  IADD3 R14, P0, PT, R12, 0x1, RZ ;  /* 0x000000010c0e7810 */ /* 0x001fc80007f1e0ff */
[----:B------:R-:W-:-:S08]  /*0f60*/  IADD3.X R15, PT, PT, RZ, R13, RZ, P0, !PT ;  /* 0x0000000dff0f7210 */ /* 0x000fd000007fe4ff */
[----:B------:R-:W0:Y:S02]  /*0f70*/  ATOMS.CAST.SPIN.64 P0, [R19], R12, R14 ;  /* 0x0000000c1300758d */ /* 0x000e24000180040e */
[----:B0-----:R-:W-:Y:S05]  /*0f80*/  @!P0 BRA `(.L_x_20) ;  /* 0xfffffffc00ec8947 */ /* 0x001fea000383ffff */
[----:B------:R-:W-:Y:S05]  /*0f90*/  BSYNC.RECONVERGENT B0 ;  /* 0x0000000000007941 */ /* 0x000fea0003800200 */
.L_x_15:
        /* <DEDUP_REMOVED lines=12> */
[----:B------:R-:W-:Y:S01]  /*1060*/  DFMA R14, R12, R12, R14 ;  /* 0x0000000c0c0e722b */ /* 0x000fe2000000000e */
[----:B------:R-:W-:Y:S02]  /*1070*/  IMAD.MOV.U32 R12, RZ, RZ, 0x0 ;  /* 0x00000000ff0c7424 */ /* 0x000fe400078e00ff */
[----:B------:R-:W-:-:S05]  /*1080*/  IMAD.MOV.U32 R13, RZ, RZ, 0x3fd80000 ;  /* 0x3fd80000ff0d7424 */ /* 0x000fca00078e00ff */
        /* <DEDUP_REMOVED lines=10> */
[----:B------:R-:W-:Y:S01]  /*1130*/  IADD3 R3, PT, PT, R13, -0x100000, RZ ;  /* 0xfff000000d037810 */ /* 0x000fe20007ffe0ff */
[----:B------:R-:W-:-:S05]  /*1140*/  IMAD.MOV.U32 R2, RZ, RZ, R12 ;  /* 0x000000ffff027224 */ /* 0x000fca00078e000c */
        /* <DEDUP_REMOVED lines=9> */
.L_x_23:
[----:B------:R-:W-:Y:S05]  /*11e0*/  BSYNC.RECONVERGENT B1 ;  /* 0x0000000000017941 */ /* 0x000fea0003800200 */
.L_x_22:
        /* <DEDUP_REMOVED lines=19> */
[----:B------:R-:W-:Y:S01]  /*1320*/  IMAD.MOV.U32 R2, RZ, RZ, R12 ;  /* 0x000000ffff027224 */ /* 0x000fe200078e000c */
[----:B------:R-:W-:-:S07]  /*1330*/  MOV R3, R13 ;  /* 0x0000000d00037202 */ /* 0x000fce0000000f00 */
.L_x_25:
[----:B------:R-:W-:Y:S05]  /*1340*/  BSYNC.RECONVERGENT B1 ;  /* 0x0000000000017941 */ /* 0x000fea0003800200 */
.L_x_24:
[----:B------:R-:W0:Y:S01]  /*1350*/  F2I.F64.TRUNC R2, R2 ;  /* 0x0000000200027311 */ /* 0x000e22000030d100 */
[----:B------:R-:W-:Y:S01]  /*1360*/  BSSY.RECONVERGENT B0, `(.L_x_21) ;  /* 0x0000007000007945 */ /* 0x000fe20003800200 */
[----:B0-----:R-:W-:-:S07]  /*1370*/  LEA R19, R2, UR14, 0x3 ;  /* 0x0000000e02137c11 */ /* 0x001fce000f8e18ff */
.L_x_26:
[----:B------:R-:W0:Y:S02]  /*1380*/  LDS.64 R12, [R19] ;  /* 0x00000000130c7984 */ /* 0x000e240000000a00 */
[----:B0-----:R-:W-:-:S05]  /*1390*/  IADD3 R14, P0, PT, R12, 0x1, RZ ;  /* 0x000000010c0e7810 */ /* 0x001fca0007f1e0ff */
[----:B------:R-:W-:-:S07]  /*13a0*/  IMAD.X R15, RZ, RZ, R13, P0 ;  /* 0x000000ffff0f7224 */ /* 0x000fce00000e060d */
[----:B------:R-:W0:Y:S02]  /*13b0*/  ATOMS.CAST.SPIN.64 P0, [R19], R12, R14 ;  /* 0x0000000c1300758d */ /* 0x000e24000180040e */
[----:B0-----:R-:W-:Y:S05]  /*13c0*/  @!P0 BRA `(.L_x_26) ;  /* 0xfffffffc00ec8947 */ /* 0x001fea000383ffff */
[----:B------:R-:W-:Y:S05]  /*13d0*/  BSYNC.RECONVERGENT B0 ;  /* 0x0000000000007941 */ /* 0x000fea0003800200 */
.L_x_21:
        /* <DEDUP_REMOVED lines=14> */
[----:B------:R-:W-:Y:S01]  /*14c0*/  IMAD.MOV.U32 R12, RZ, RZ, 0x0 ;  /* 0x00000000ff0c7424 */ /* 0x000fe200078e00ff */
[----:B------:R-:W-:-:S04]  /*14d0*/  MOV R13, 0x3fd80000 ;  /* 0x3fd80000000d7802 */ /* 0x000fc80000000f00 */
        /* <DEDUP_REMOVED lines=20> */
.L_x_29:
[----:B------:R-:W-:Y:S05]  /*1620*/  BSYNC.RECONVERGENT B1 ;  /* 0x0000000000017941 */ /* 0x000fea0003800200 */
.L_x_28:
        /* <DEDUP_REMOVED lines=19> */
[----:B------:R-:W-:Y:S01]  /*1760*/  MOV R2, R12 ;  /* 0x0000000c00027202 */ /* 0x000fe20000000f00 */
[----:B------:R-:W-:-:S07]  /*1770*/  IMAD.MOV.U32 R3, RZ, RZ, R13 ;  /* 0x000000ffff037224 */ /* 0x000fce00078e000d */
.L_x_31:
[----:B------:R-:W-:Y:S05]  /*1780*/  BSYNC.RECONVERGENT B1 ;  /* 0x0000000000017941 */ /* 0x000fea0003800200 */
.L_x_30:
[----:B------:R-:W0:Y:S01]  /*1790*/  F2I.F64.TRUNC R2, R2 ;  /* 0x0000000200027311 */ /* 0x000e22000030d100 */
[----:B------:R-:W-:Y:S01]  /*17a0*/  BSSY.RECONVERGENT B0, `(.L_x_27) ;  /* 0x0000007000007945 */ /* 0x000fe20003800200 */
[----:B0-----:R-:W-:-:S07]  /*17b0*/  LEA R19, R2, UR14, 0x3 ;  /* 0x0000000e02137c11 */ /* 0x001fce000f8e18ff */
.L_x_32:
[----:B------:R-:W0:Y:S02]  /*17c0*/  LDS.64 R12, [R19] ;  /* 0x00000000130c7984 */ /* 0x000e240000000a00 */
[----:B0-----:R-:W-:-:S05]  /*17d0*/  IADD3 R14, P0, PT, R12, 0x1, RZ ;  /* 0x000000010c0e7810 */ /* 0x001fca0007f1e0ff */
[----:B------:R-:W-:-:S07]  /*17e0*/  IMAD.X R15, RZ, RZ, R13, P0 ;  /* 0x000000ffff0f7224 */ /* 0x000fce00000e060d */
[----:B------:R-:W0:Y:S02]  /*17f0*/  ATOMS.CAST.SPIN.64 P0, [R19], R12, R14 ;  /* 0x0000000c1300758d */ /* 0x000e24000180040e */
[----:B0-----:R-:W-:Y:S05]  /*1800*/  @!P0 BRA `(.L_x_32) ;  /* 0xfffffffc00ec8947 */ /* 0x001fea000383ffff */
[----:B------:R-:W-:Y:S05]  /*1810*/  BSYNC.RECONVERGENT B0 ;  /* 0x0000000000007941 */ /* 0x000fea0003800200 */
.L_x_27:
[----:B------:R-:W-:Y:S02]  /*1820*/  UIADD3 UR4, UPT, UPT, UR4, 0x4, URZ ;  /* 0x0000000404047890 */ /* 0x000fe4000fffe0ff */
[----:B------:R-:W-:-:S04]  /*1830*/  ULOP3.LUT UR6, UR12, 0x7fc, URZ, 0xc0, !UPT ;  /* 0x000007fc0c067892 */ /* 0x000fc8000f8ec0ff */
[----:B------:R-:W-:-:S09]  /*1840*/  UISETP.NE.AND UP0, UPT, UR4, UR6, UPT ;  /* 0x000000060400728c */ /* 0x000fd2000bf05270 */
[----:B------:R-:W-:Y:S05]  /*1850*/  BRA.U UP0, `(.L_x_33) ;  /* 0xffffffed00a07547 */ /* 0x000fea000b83ffff */
[----:B------:R-:W-:-:S05]  /*1860*/  UMOV UR4, UR6 ;  /* 0x0000000600047c82 */ /* 0x000fca0008000000 */
.L_x_8:
[----:B------:R-:W-:-:S09]  /*1870*/  ULOP3.LUT UP0, UR6, UR12, 0x3, URZ, 0xc0, !UPT ;  /* 0x000000030c067892 */ /* 0x000fd2000f80c0ff */
[----:B------:R-:W-:Y:S05]  /*1880*/  BRA.U !UP0, `(.L_x_7) ;  /* 0x0000000d08747547 */ /* 0x000fea000b800000 */
[----:B------:R-:W-:-:S09]  /*1890*/  UISETP.NE.AND UP0, UPT, UR6, 0x1, UPT ;  /* 0x000000010600788c */ /* 0x000fd2000bf05270 */
[----:B------:R-:W-:Y:S05]  /*18a0*/  BRA.U !UP0, `(.L_x_34) ;  /* 0x0000000908447547 */ /* 0x000fea000b800000 */
[----:B------:R-:W1:Y:S01]  /*18b0*/  LDCU.64 UR18, c[0x0][0x380] ;  /* 0x00007000ff1277ac */ /* 0x000e620008000a00 */
[----:B------:R-:W-:-:S04]  /*18c0*/  UIADD3 UR8, UPT, UPT, UR7, UR4, URZ ;  /* 0x0000000407087290 */ /* 0x000fc8000fffe0ff */
[----:B-1----:R-:W-:-:S04]  /*18d0*/  UISETP.GE.U32.AND UP0, UPT, UR8, UR18, UPT ;  /* 0x000000120800728c */ /* 0x002fc8000bf06070 */
[----:B------:R-:W-:-:S09]  /*18e0*/  UISETP.GE.AND.EX UP0, UPT, URZ, UR19, UPT, UP0 ;  /* 0x00000013ff00728c */ /* 0x000fd2000bf06300 */
[----:B------:R-:W-:Y:S05]  /*18f0*/  BRA.U UP0, `(.L_x_35) ;  /* 0x00000005000c7547 */ /* 0x000fea000b800000 */
[----:B------:R-:W1:Y:S01]  /*1900*/  S2UR UR9, SR_CgaCtaId ;  /* 0x00000000000979c3 */ /* 0x000e620000008800 */
[----:B------:R-:W-:Y:S01]  /*1910*/  UMOV UR6, 0x400 ;  /* 0x0000040000067882 */ /* 0x000fe20000000000 */
[----:B------:R-:W-:Y:S01]  /*1920*/  BSSY.RECONVERGENT B1, `(.L_x_36) ;  /* 0x0000021000017945 */ /* 0x000fe20003800200 */
[----:B-1----:R-:W-:-:S04]  /*1930*/  ULEA UR6, UR9, UR6, 0x18 ;  /* 0x0000000609067291 */ /* 0x002fc8000f8ec0ff */
[----:B------:R-:W-:-:S09]  /*1940*/  UIMAD UR6, UR4, 0x18, UR6 ;  /* 0x00000018040678a4 */ /* 0x000fd2000f8e0206 */
[----:B0-----:R-:W0:Y:S04]  /*1950*/  LDS.128 R12, [UR6] ;  /* 0x00000006ff0c7984 */ /* 0x001e280008000c00 */
        /* <DEDUP_REMOVED lines=29> */
.L_x_37:
[----:B------:R-:W-:Y:S05]  /*1b30*/  BSYNC.RECONVERGENT B1 ;  /* 0x0000000000017941 */ /* 0x000fea0003800200 */
.L_x_36:
        /* <DEDUP_REMOVED lines=21> */
.L_x_39:
[----:B------:R-:W-:Y:S05]  /*1c90*/  BSYNC.RECONVERGENT B1 ;  /* 0x0000000000017941 */ /* 0x000fea0003800200 */
.L_x_38:
[----:B------:R-:W0:Y:S01]  /*1ca0*/  F2I.F64.TRUNC R2, R2 ;  /* 0x0000000200027311 */ /* 0x000e22000030d100 */
[----:B------:R-:W-:Y:S01]  /*1cb0*/  BSSY.RECONVERGENT B0, `(.L_x_35) ;  /* 0x0000007000007945 */ /* 0x000fe20003800200 */
[----:B0-----:R-:W-:-:S07]  /*1cc0*/  LEA R19, R2, UR14, 0x3 ;  /* 0x0000000e02137c11 */ /* 0x001fce000f8e18ff */
.L_x_40:
[----:B------:R-:W0:Y:S02]  /*1cd0*/  LDS.64 R12, [R19] ;  /* 0x00000000130c7984 */ /* 0x000e240000000a00 */
[----:B0-----:R-:W-:-:S05]  /*1ce0*/  IADD3 R14, P0, PT, R12, 0x1, RZ ;  /* 0x000000010c0e7810 */ /* 0x001fca0007f1e0ff */
[----:B------:R-:W-:-:S07]  /*1cf0*/  IMAD.X R15, RZ, RZ, R13, P0 ;  /* 0x000000ffff0f7224 */ /* 0x000fce00000e060d */
[----:B------:R-:W0:Y:S02]  /*1d00*/  ATOMS.CAST.SPIN.64 P0, [R19], R12, R14 ;  /* 0x0000000c1300758d */ /* 0x000e24000180040e */
[----:B0-----:R-:W-:Y:S05]  /*1d10*/  @!P0 BRA `(.L_x_40) ;  /* 0xfffffffc00ec8947 */ /* 0x001fea000383ffff */
[----:B------:R-:W-:Y:S05]  /*1d20*/  BSYNC.RECONVERGENT B0 ;  /* 0x0000000000007941 */ /* 0x000fea0003800200 */
.L_x_35:
[----:B------:R-:W1:Y:S01]  /*1d30*/  LDCU.64 UR18, c[0x0][0x380] ;  /* 0x00007000ff1277ac */ /* 0x000e620008000a00 */
[----:B------:R-:W-:-:S04]  /*1d40*/  UIADD3 UR6, UPT, UPT, UR8, 0x1, URZ ;  /* 0x0000000108067890 */ /* 0x000fc8000fffe0ff */
        /* <DEDUP_REMOVED lines=8> */
[----:B0-----:R-:W0:Y:S04]  /*1dd0*/  LDS.128 R12, [UR6+0x20] ;  /* 0x00002006ff0c7984 */ /* 0x001e280008000c00 */
        /* <DEDUP_REMOVED lines=29> */
.L_x_43:
[----:B------:R-:W-:Y:S05]  /*1fb0*/  BSYNC.RECONVERGENT B1 ;  /* 0x0000000000017941 */ /* 0x000fea0003800200 */
.L_x_42:
        /* <DEDUP_REMOVED lines=21> */
.L_x_45:
[----:B------:R-:W-:Y:S05]  /*2110*/  BSYNC.RECONVERGENT B1 ;  /* 0x0000000000017941 */ /* 0x000fea0003800200 */
.L_x_44:
[----:B------:R-:W0:Y:S01]  /*2120*/  F2I.F64.TRUNC R2, R2 ;  /* 0x0000000200027311 */ /* 0x000e22000030d100 */
[----:B------:R-:W-:Y:S01]  /*2130*/  BSSY.RECONVERGENT B0, `(.L_x_41) ;  /* 0x0000007000007945 */ /* 0x000fe20003800200 */
[----:B0-----:R-:W-:-:S07]  /*2140*/  LEA R19, R2, UR14, 0x3 ;  /* 0x0000000e02137c11 */ /* 0x001fce000f8e18ff */
.L_x_46:
[----:B------:R-:W0:Y:S02]  /*2150*/  LDS.64 R12, [R19] ;  /* 0x00000000130c7984 */ /* 0x000e240000000a00 */
[----:B0-----:R-:W-:-:S04]  /*2160*/  IADD3 R14, P0, PT, R12, 0x1, RZ ;  /* 0x000000010c0e7810 */ /* 0x001fc80007f1e0ff */
[----:B------:R-:W-:-:S08]  /*2170*/  IADD3.X R15, PT, PT, RZ, R13, RZ, P0, !PT ;  /* 0x0000000dff0f7210 */ /* 0x000fd000007fe4ff */
[----:B------:R-:W0:Y:S02]  /*2180*/  ATOMS.CAST.SPIN.64 P0, [R19], R12, R14 ;  /* 0x0000000c1300758d */ /* 0x000e24000180040e */
[----:B0-----:R-:W-:Y:S05]  /*2190*/  @!P0 BRA `(.L_x_46) ;  /* 0xfffffffc00ec8947 */ /* 0x001fea000383ffff */
[----:B------:R-:W-:Y:S05]  /*21a0*/  BSYNC.RECONVERGENT B0 ;  /* 0x0000000000007941 */ /* 0x000fea0003800200 */
.L_x_41:
[----:B------:R-:W-:-:S12]  /*21b0*/  UIADD3 UR4, UPT, UPT, UR4, 0x2, URZ ;  /* 0x0000000204047890 */ /* 0x000fd8000fffe0ff */
.L_x_34:
[----:B------:R-:W1:Y:S01]  /*21c0*/  LDCU.64 UR8, c[0x0][0x380] ;  /* 0x00007000ff0877ac */ /* 0x000e620008000a00 */
[----:B------:R-:W-:-:S04]  /*21d0*/  UIADD3 UR6, UPT, UPT, UR7, UR4, URZ ;  /* 0x0000000407067290 */ /* 0x000fc8000fffe0ff */
[----:B-1----:R-:W-:Y:S02]  /*21e0*/  UISETP.GE.U32.AND UP0, UPT, UR6, UR8, UPT ;  /* 0x000000080600728c */ /* 0x002fe4000bf06070 */
[----:B------:R-:W-:Y:S02]  /*21f0*/  ULOP3.LUT UR6, UR12, 0x1, URZ, 0xc0, !UPT ;  /* 0x000000010c067892 */ /* 0x000fe4000f8ec0ff */
[----:B------:R-:W-:-:S04]  /*2200*/  UISETP.GE.AND.EX UP0, UPT, URZ, UR9, UPT, UP0 ;  /* 0x00000009ff00728c */ /* 0x000fc8000bf06300 */
[----:B------:R-:W-:-:S09]  /*2210*/  UISETP.NE.U32.OR UP0, UPT, UR6, 0x1, UP0 ;  /* 0x000000010600788c */ /* 0x000fd20008705470 */
        /* <DEDUP_REMOVED lines=36> */
.L_x_48:
[----:B------:R-:W-:Y:S05]  /*2460*/  BSYNC.RECONVERGENT B1 ;  /* 0x0000000000017941 */ /* 0x000fea0003800200 */
.L_x_47:
        /* <DEDUP_REMOVED lines=21> */
.L_x_50:
[----:B------:R-:W-:Y:S05]  /*25c0*/  BSYNC.RECONVERGENT B1 ;  /* 0x0000000000017941 */ /* 0x000fea0003800200 */
.L_x_49:
[----:B------:R-:W0:Y:S01]  /*25d0*/  F2I.F64.TRUNC R2, R2 ;  /* 0x0000000200027311 */ /* 0x000e22000030d100 */
[----:B------:R-:W-:Y:S01]  /*25e0*/  BSSY.RECONVERGENT B0, `(.L_x_7) ;  /* 0x0000007000007945 */ /* 0x000fe20003800200 */
[----:B0-----:R-:W-:-:S07]  /*25f0*/  LEA R19, R2, UR14, 0x3 ;  /* 0x0000000e02137c11 */ /* 0x001fce000f8e18ff */
.L_x_51:
[----:B------:R-:W0:Y:S02]  /*2600*/  LDS.64 R12, [R19] ;  /* 0x00000000130c7984 */ /* 0x000e240000000a00 */
[----:B0-----:R-:W-:-:S05]  /*2610*/  IADD3 R14, P0, PT, R12, 0x1, RZ ;  /* 0x000000010c0e7810 */ /* 0x001fca0007f1e0ff */
[----:B------:R-:W-:-:S07]  /*2620*/  IMAD.X R15, RZ, RZ, R13, P0 ;  /* 0x000000ffff0f7224 */ /* 0x000fce00000e060d */
[----:B------:R-:W0:Y:S02]  /*2630*/  ATOMS.CAST.SPIN.64 P0, [R19], R12, R14 ;  /* 0x0000000c1300758d */ /* 0x000e24000180040e */
[----:B0-----:R-:W-:Y:S05]  /*2640*/  @!P0 BRA `(.L_x_51) ;  /* 0xfffffffc00ec8947 */ /* 0x001fea000383ffff */
[----:B------:R-:W-:Y:S05]  /*2650*/  BSYNC.RECONVERGENT B0 ;  /* 0x0000000000007941 */ /* 0x000fea0003800200 */
.L_x_7:
[----:B------:R-:W-:Y:S06]  /*2660*/  BAR.SYNC.DEFER_BLOCKING 0x0 ;  /* 0x0000000000007b1d */ /* 0x000fec0000010000 */
[----:B------:R-:W-:Y:S05]  /*2670*/  BRA.U UP1, `(.L_x_52) ;  /* 0xffffffdd01c47547 */ /* 0x000fea000b83ffff */
.L_x_6:
[----:B------:R-:W-:Y:S01]  /*2680*/  ULOP3.LUT UR5, UR12, 0x1, URZ, 0xc0, !UPT ;  /* 0x000000010c057892 */ /* 0x000fe2000f8ec0ff */
[----:B------:R-:W1:Y:S01]  /*2690*/  S2R R3, SR_CgaCtaId ;  /* 0x0000000000037919 */ /* 0x000e620000008800 */
[----:B------:R-:W-:Y:S01]  /*26a0*/  USHF.R.U32.HI UR4, URZ, 0x1, UR12 ;  /* 0x00000001ff047899 */ /* 0x000fe2000801160c */
[----:B------:R-:W-:Y:S01]  /*26b0*/  MOV R4, 0x400 ;  /* 0x0000040000047802 */ /* 0x000fe20000000f00 */
[----:B------:R-:W3:Y:S02]  /*26c0*/  LDCU.64 UR6, c[0x0][0x380] ;  /* 0x00007000ff0677ac */ /* 0x000ee40008000a00 */
[----:B0-----:R-:W-:Y:S02]  /*26d0*/  IMAD.U32 R0, RZ, RZ, UR5 ;  /* 0x00000005ff007e24 */ /* 0x001fe4000f8e00ff */
[----:B------:R-:W-:Y:S01]  /*26e0*/  ISETP.GE.U32.AND P0, PT, R17, UR4, PT ;  /* 0x0000000411007c0c */ /* 0x000fe2000bf06070 */
[----:B------:R-:W-:-:S03]  /*26f0*/  UIADD3 UR5, UPT, UPT, UR4, -0x1, URZ ;  /* 0xffffffff04057890 */ /* 0x000fc6000fffe0ff */
[----:B------:R-:W-:Y:S02]  /*2700*/  ISETP.NE.U32.AND P0, PT, R0, 0x1, P0 ;  /* 0x000000010000780c */ /* 0x000fe40000705070 */
[----:B------:R-:W-:Y:S01]  /*2710*/  IADD3 R0, PT, PT, R17, UR13, RZ ;  /* 0x0000000d11007c10 */ /* 0x000fe2000fffe0ff */
[----:B------:R-:W-:-:S03]  /*2720*/  IMAD.U32 R2, RZ, RZ, UR5 ;  /* 0x00000005ff027e24 */ /* 0x000fc6000f8e00ff */
[----:B---3--:R-:W-:-:S07]  /*2730*/  ISETP.GE.U32.AND P1, PT, R0, UR6, PT ;  /* 0x0000000600007c0c */ /* 0x008fce000bf26070 */
[----:B------:R-:W-:-:S05]  /*2740*/  @!P0 IMAD R2, RZ, RZ, UR4 ;  /* 0x00000004ff028e24 */ /* 0x000fca000f8e02ff */
[----:B------:R-:W-:Y:S02]  /*2750*/  ISETP.GE.AND P0, PT, R2, 0x1, PT ;  /* 0x000000010200780c */ /* 0x000fe40003f06270 */
[----:B-1----:R-:W-:Y:S02]  /*2760*/  LEA R4, R3, R4, 0x18 ;  /* 0x0000000403047211 */ /* 0x002fe400078ec0ff */
[----:B------:R-:W-:-:S03]  /*2770*/  ISETP.GE.OR.EX P0, PT, RZ, UR7, !P0, P1 ;  /* 0x00000007ff007c0c */ /* 0x000fc6000c706710 */
[----:B------:R-:W-:-:S05]  /*2780*/  IMAD R3, R17, 0x18, R4 ;  /* 0x0000001811037824 */ /* 0x000fca00078e0204 */
[----:B-----5:R0:W-:Y:S04]  /*2790*/  STS.64 [R3], R6 ;  /* 0x0000000603007388 */ /* 0x0201e80000000a00 */
[----:B------:R0:W-:Y:S04]  /*27a0*/  STS.64 [R3+0x8], R8 ;  /* 0x0000080803007388 */ /* 0x0001e80000000a00 */
[----:B------:R0:W-:Y:S01]  /*27b0*/  STS.64 [R3+0x10], R10 ;  /* 0x0000100a03007388 */ /* 0x0001e20000000a00 */
[----:B------:R-:W-:Y:S06]  /*27c0*/  BAR.SYNC.DEFER_BLOCKING 0x0 ;  /* 0x0000000000007b1d */ /* 0x000fec0000010000 */
[----:B------:R-:W-:Y:S05]  /*27d0*/  @P0 BRA `(.L_x_53) ;  /* 0x0000002400fc0947 */ /* 0x000fea0003800000 */
[C---:B------:R-:W-:Y:S01]  /*27e0*/  ISETP.GE.U32.AND P0, PT, R2.reuse, 0x4, PT ;  /* 0x000000040200780c */ /* 0x040fe20003f06070 */
[----:B------:R-:W-:Y:S01]  /*27f0*/  BSSY B1, `(.L_x_54) ;  /* 0x000016c000017945 */ /* 0x000fe20003800000 */
[----:B0-----:R-:W-:Y:S01]  /*2800*/  VIADD R3, R17, 0x1 ;  /* 0x0000000111037836 */ /* 0x001fe20000000000 */
[----:B------:R-:W-:Y:S01]  /*2810*/  LOP3.LUT R16, R2, 0x3, RZ, 0xc0, !PT ;  /* 0x0000000302107812 */ /* 0x000fe200078ec0ff */
[----:B------:R-:W-:-:S09]  /*2820*/  IMAD.MOV.U32 R0, RZ, RZ, RZ ;  /* 0x000000ffff007224 */ /* 0x000fd200078e00ff */
[----:B------:R-:W-:Y:S05]  /*2830*/  @!P0 BRA `(.L_x_55) ;  /* 0x00000014009c8947 */ /* 0x000fea0003800000 */
[----:B------:R-:W-:Y:S02]  /*2840*/  LOP3.LUT R0, R2, 0x7ffffffc, RZ, 0xc0, !PT ;  /* 0x7ffffffc02007812 */ /* 0x000fe400078ec0ff */
[----:B------:R-:W-:-:S03]  /*2850*/  IADD3 R18, PT, PT, R17, 0x4, RZ ;  /* 0x0000000411127810 */ /* 0x000fc60007ffe0ff */
[----:B------:R-:W-:-:S07]  /*2860*/  IMAD.MOV R19, RZ, RZ, -R0 ;  /* 0x000000ffff137224 */ /* 0x000fce00078e0a00 */
.L_x_84:
[----:B------:R-:W0:Y:S01]  /*2870*/  I2F.U32.RP R14, UR12 ;  /* 0x0000000c000e7d06 */ /* 0x000e220008209000 */
[----:B------:R-:W-:Y:S01]  /*2880*/  HFMA2 R12, -RZ, RZ, 0, 0 ;  /* 0x00000000ff0c7431 */ /* 0x000fe200000001ff */
[----:B------:R-:W-:Y:S01]  /*2890*/  ISETP.NE.U32.AND P1, PT, RZ, UR12, PT ;  /* 0x0000000cff007c0c */ /* 0x000fe2000bf25070 */
[----:B------:R-:W-:Y:S05]  /*28a0*/  YIELD ;  /* 0x0000000000007946 */ /* 0x000fea0003800000 */
[----:B------:R-:W1:Y:S01]  /*28b0*/  LDCU.64 UR4, c[0x0][0x380] ;  /* 0x00007000ff0477ac */ /* 0x000e620008000a00 */
[----:B------:R-:W-:Y:S01]  /*28c0*/  VIADD R19, R19, 0x4 ;  /* 0x0000000413137836 */ /* 0x000fe20000000000 */
[----:B------:R-:W-:Y:S01]  /*28d0*/  BSSY.RECONVERGENT B2, `(.L_x_56) ;  /* 0x0000055000027945 */ /* 0x000fe20003800200 */
[----:B------:R-:W-:Y:S01]  /*28e0*/  VIADD R30, R18, 0xfffffffe ;  /* 0xfffffffe121e7836 */ /* 0x000fe20000000000 */
[----:B0-----:R-:W0:Y:S02]  /*28f0*/  MUFU.RCP R14, R14 ;  /* 0x0000000e000e7308 */ /* 0x001e240000001000 */
[----:B0-----:R-:W-:-:S06]  /*2900*/  VIADD R15, R14, 0xffffffe ;  /* 0x0ffffffe0e0f7836 */ /* 0x001fcc0000000000 */
[----:B------:R-:W0:Y:S02]  /*2910*/  F2I.FTZ.U32.TRUNC.NTZ R13, R15 ;  /* 0x0000000f000d7305 */ /* 0x000e24000021f000 */
[----:B0-----:R-:W-:-:S04]  /*2920*/  IMAD.MOV R21, RZ, RZ, -R13 ;  /* 0x000000ffff157224 */ /* 0x001fc800078e0a0d */
[----:B------:R-:W-:-:S04]  /*2930*/  IMAD R21, R21, UR12, RZ ;  /* 0x0000000c15157c24 */ /* 0x000fc8000f8e02ff */
[----:B------:R-:W-:-:S04]  /*2940*/  IMAD.HI.U32 R13, R13, R21, R12 ;  /* 0x000000150d0d7227 */ /* 0x000fc800078e000c */
[----:B------:R-:W-:-:S04]  /*2950*/  VIADD R12, R18, 0xfffffffd ;  /* 0xfffffffd120c7836 */ /* 0x000fc80000000000 */
[----:B------:R-:W-:-:S04]  /*2960*/  IMAD.HI.U32 R13, R13, R12, RZ ;  /* 0x0000000c0d0d7227 */ /* 0x000fc800078e00ff */
[----:B------:R-:W-:-:S04]  /*2970*/  IMAD.MOV R13, RZ, RZ, -R13 ;  /* 0x000000ffff0d7224 */ /* 0x000fc800078e0a0d */
[----:B------:R-:W-:-:S05]  /*2980*/  IMAD R13, R13, UR12, R12 ;  /* 0x0000000c0d0d7c24 */ /* 0x000fca000f8e020c */
[----:B------:R-:W-:-:S13]  /*2990*/  ISETP.GE.U32.AND P0, PT, R13, UR12, PT ;  /* 0x0000000c0d007c0c */ /* 0x000fda000bf06070 */
[----:B------:R-:W-:-:S05]  /*29a0*/  @P0 VIADD R13, R13, -UR12 ;  /* 0x8000000c0d0d0c36 */ /* 0x000fca0008000000 */
[----:B------:R-:W-:-:S13]  /*29b0*/  ISETP.GE.U32.AND P0, PT, R13, UR12, PT ;  /* 0x0000000c0d007c0c */ /* 0x000fda000bf06070 */
[----:B------:R-:W-:Y:S02]  /*29c0*/  @P0 IADD3 R13, PT, PT, R13, -UR12, RZ ;  /* 0x8000000c0d0d0c10 */ /* 0x000fe4000fffe0ff */
[----:B------:R-:W-:Y:S02]  /*29d0*/  @!P1 LOP3.LUT R13, RZ, UR12, RZ, 0x33, !PT ;  /* 0x0000000cff0d9c12 */ /* 0x000fe4000f8e33ff */
[----:B------:R-:W-:-:S03]  /*29e0*/  ISETP.NE.AND P1, PT, R19, RZ, PT ;  /* 0x000000ff1300720c */ /* 0x000fc60003f25270 */
[----:B------:R-:W-:-:S05]  /*29f0*/  VIADD R12, R13, UR13 ;  /* 0x0000000d0d0c7c36 */ /* 0x000fca0008000000 */
[----:B-1----:R-:W-:-:S04]  /*2a00*/  ISETP.GE.U32.AND P0, PT, R12, UR4, PT ;  /* 0x000000040c007c0c */ /* 0x002fc8000bf06070 */
[----:B------:R-:W-:-:S13]  /*2a10*/  ISETP.GE.AND.EX P0, PT, RZ, UR5, PT, P0 ;  /* 0x00000005ff007c0c */ /* 0x000fda000bf06300 */
[----:B------:R-:W-:Y:S05]  /*2a20*/  @P0 BRA `(.L_x_57) ;  /* 0x0000000000fc0947 */ /* 0x000fea0003800000 */
[----:B------:R-:W-:Y:S01]  /*2a30*/  IMAD R22, R13, 0x18, R4 ;  /* 0x000000180d167824 */ /* 0x000fe200078e0204 */
[----:B------:R-:W-:Y:S01]  /*2a40*/  BSSY.RECONVERGENT B3, `(.L_x_58) ;  /* 0x0000020000037945 */ /* 0x000fe20003800200 */
[----:B------:R-:W-:Y:S02]  /*2a50*/  IMAD.MOV.U32 R26, RZ, RZ, 0x0 ;  /* 0x00000000ff1a7424 */ /* 0x000fe400078e00ff */
[----:B------:R-:W-:Y:S01]  /*2a60*/  IMAD.MOV.U32 R27, RZ, RZ, 0x3fd80000 ;  /* 0x3fd80000ff1b7424 */ /* 0x000fe200078e00ff */
[----:B------:R-:W0:Y:S04]  /*2a70*/  LDS.64 R20, [R22+0x8] ;  /* 0x0000080016147984 */ /* 0x000e280000000a00 */
[----:B------:R-:W1:Y:S04]  /*2a80*/  LDS.64 R14, [R22] ;  /* 0x00000000160e7984 */ /* 0x000e680000000a00 */
[----:B------:R-:W3:Y:S01]  /*2a90*/  LDS.64 R12, [R22+0x10] ;  /* 0x00001000160c7984 */ /* 0x000ee20000000a00 */
[----:B0-----:R-:W-:-:S02]  /*2aa0*/  DADD R20, R8, -R20 ;  /* 0x0000000008147229 */ /* 0x001fc40000000814 */
[----:B-1----:R-:W-:-:S06]  /*2ab0*/  DADD R14, R6, -R14 ;  /* 0x00000000060e7229 */ /* 0x002fcc000000080e */
[----:B------:R-:W-:Y:S02]  /*2ac0*/  DMUL R20, R20, R20 ;  /* 0x0000001414147228 */ /* 0x000fe40000000000 */
[----:B---3--:R-:W-:-:S06]  /*2ad0*/  DADD R12, R10, -R12 ;  /* 0x000000000a0c7229 */ /* 0x008fcc000000080c */
[----:B------:R-:W-:-:S08]  /*2ae0*/  DFMA R20, R14, R14, R20 ;  /* 0x0000000e0e14722b */ /* 0x000fd00000000014 */
[----:B------:R-:W-:-:S06]  /*2af0*/  DFMA R24, R12, R12, R20 ;  /* 0x0000000c0c18722b */ /* 0x000fcc0000000014 */
        /* <DEDUP_REMOVED lines=15> */
[----:B------:R-:W-:Y:S01]  /*2bf0*/  MOV R26, 0x2c20 ;  /* 0x00002c20001a7802 */ /* 0x000fe20000000f00 */
[----:B------:R-:W-:-:S07]  /*2c00*/  IMAD.MOV.U32 R21, RZ, RZ, R25 ;  /* 0x000000ffff157224 */ /* 0x000fce00078e0019 */
[----:B--2---:R-:W-:Y:S05]  /*2c10*/  CALL.REL.NOINC `($__internal_1_$__cuda_sm20_dsqrt_rn_f64_mediumpath_v1) ;  /* 0x0000002c00a47944 */ /* 0x004fea0003c00000 */
[----:B------:R-:W-:Y:S01]  /*2c20*/  IMAD.MOV.U32 R28, RZ, RZ, R14 ;  /* 0x000000ffff1c7224 */ /* 0x000fe200078e000e */
[----:B------:R-:W-:-:S07]  /*2c30*/  MOV R29, R15 ;  /* 0x0000000f001d7202 */ /* 0x000fce0000000f00 */
.L_x_59:
[----:B------:R-:W-:Y:S05]  /*2c40*/  BSYNC.RECONVERGENT B3 ;  /* 0x0000000000037941 */ /* 0x000fea0003800200 */
.L_x_58:
        /* <DEDUP_REMOVED lines=17> */
[----:B------:R-:W-:Y:S01]  /*2d60*/  IMAD.MOV.U32 R14, RZ, RZ, R28 ;  /* 0x000000ffff0e7224 */ /* 0x000fe200078e001c */
[----:B------:R-:W-:Y:S01]  /*2d70*/  MOV R32, 0x2da0 ;  /* 0x00002da000207802 */ /* 0x000fe20000000f00 */
[----:B------:R-:W-:-:S07]  /*2d80*/  IMAD.MOV.U32 R15, RZ, RZ, R29 ;  /* 0x000000ffff0f7224 */ /* 0x000fce00078e001d */
[----:B--2---:R-:W-:Y:S05]  /*2d90*/  CALL.REL.NOINC `($__internal_0_$__cuda_sm20_div_rn_f64_full) ;  /* 0x0000002400cc7944 */ /* 0x004fea0003c00000 */
.L_x_61:
[----:B------:R-:W-:Y:S05]  /*2da0*/  BSYNC.RECONVERGENT B3 ;  /* 0x0000000000037941 */ /* 0x000fea0003800200 */
.L_x_60:
[----:B------:R-:W0:Y:S02]  /*2db0*/  F2I.F64.TRUNC R12, R12 ;  /* 0x0000000c000c7311 */ /* 0x000e24000030d100 */
[----:B0-----:R-:W-:-:S07]  /*2dc0*/  LEA R21, R12, UR14, 0x3 ;  /* 0x0000000e0c157c11 */ /* 0x001fce000f8e18ff */
.L_x_62:
[----:B------:R-:W0:Y:S02]  /*2dd0*/  LDS.64 R12, [R21] ;  /* 0x00000000150c7984 */ /* 0x000e240000000a00 */
[----:B0-----:R-:W-:-:S04]  /*2de0*/  IADD3 R14, P0, PT, R12, 0x1, RZ ;  /* 0x000000010c0e7810 */ /* 0x001fc80007f1e0ff */
[----:B------:R-:W-:-:S08]  /*2df0*/  IADD3.X R15, PT, PT, RZ, R13, RZ, P0, !PT ;  /* 0x0000000dff0f7210 */ /* 0x000fd000007fe4ff */
[----:B------:R-:W0:Y:S02]  /*2e00*/  ATOMS.CAST.SPIN.64 P0, [R21], R12, R14 ;  /* 0x0000000c1500758d */ /* 0x000e24000180040e */
[----:B0-----:R-:W-:Y:S05]  /*2e10*/  @!P0 BRA `(.L_x_62) ;  /* 0xfffffffc00ec8947 */ /* 0x001fea000383ffff */
.L_x_57:
[----:B------:R-:W-:Y:S05]  /*2e20*/  BSYNC.RECONVERGENT B2 ;  /* 0x0000000000027941 */ /* 0x000fea0003800200 */
.L_x_56:
[----:B------:R-:W0:Y:S01]  /*2e30*/  I2F.U32.RP R14, UR12 ;  /* 0x0000000c000e7d06 */ /* 0x000e220008209000 */
[----:B------:R-:W-:Y:S01]  /*2e40*/  IMAD.MOV.U32 R12, RZ, RZ, RZ ;  /* 0x000000ffff0c7224 */ /* 0x000fe200078e00ff */
[----:B------:R-:W-:Y:S01]  /*2e50*/  ISETP.NE.U32.AND P2, PT, RZ, UR12, PT ;  /* 0x0000000cff007c0c */ /* 0x000fe2000bf45070 */
[----:B------:R-:W1:Y:S01]  /*2e60*/  LDCU.64 UR4, c[0x0][0x380] ;  /* 0x00007000ff0477ac */ /* 0x000e620008000a00 */
[----:B------:R-:W-:Y:S04]  /*2e70*/  BSSY.RECONVERGENT B2, `(.L_x_63) ;  /* 0x0000052000027945 */ /* 0x000fe80003800200 */
[----:B0-----:R-:W0:Y:S02]  /*2e80*/  MUFU.RCP R14, R14 ;  /* 0x0000000e000e7308 */ /* 0x001e240000001000 */
[----:B0-----:R-:W-:-:S06]  /*2e90*/  VIADD R15, R14, 0xffffffe ;  /* 0x0ffffffe0e0f7836 */ /* 0x001fcc0000000000 */
[----:B------:R-:W0:Y:S02]  /*2ea0*/  F2I.FTZ.U32.TRUNC.NTZ R13, R15 ;  /* 0x0000000f000d7305 */ /* 0x000e24000021f000 */
[----:B0-----:R-:W-:-:S04]  /*2eb0*/  IMAD.MOV R21, RZ, RZ, -R13 ;  /* 0x000000ffff157224 */ /* 0x001fc800078e0a0d */
[----:B------:R-:W-:-:S04]  /*2ec0*/  IMAD R21, R21, UR12, RZ ;  /* 0x0000000c15157c24 */ /* 0x000fc8000f8e02ff */
[----:B------:R-:W-:-:S06]  /*2ed0*/  IMAD.HI.U32 R21, R13, R21, R12 ;  /* 0x000000150d157227 */ /* 0x000fcc00078e000c */
[----:B------:R-:W-:-:S05]  /*2ee0*/  IMAD.HI.U32 R12, R21, R30, RZ ;  /* 0x0000001e150c7227 */ /* 0x000fca00078e00ff */
[----:B------:R-:W-:-:S05]  /*2ef0*/  IADD3 R13, PT, PT, -R12, RZ, RZ ;  /* 0x000000ff0c0d7210 */ /* 0x000fca0007ffe1ff */
[----:B------:R-:W-:-:S05]  /*2f00*/  IMAD R13, R13, UR12, R30 ;  /* 0x0000000c0d0d7c24 */ /* 0x000fca000f8e021e */
[----:B------:R-:W-:-:S13]  /*2f10*/  ISETP.GE.U32.AND P0, PT, R13, UR12, PT ;  /* 0x0000000c0d007c0c */ /* 0x000fda000bf06070 */
[----:B------:R-:W-:-:S05]  /*2f20*/  @P0 VIADD R13, R13, -UR12 ;  /* 0x8000000c0d0d0c36 */ /* 0x000fca0008000000 */
[----:B------:R-:W-:-:S13]  /*2f30*/  ISETP.GE.U32.AND P0, PT, R13, UR12, PT ;  /* 0x0000000c0d007c0c */ /* 0x000fda000bf06070 */
[----:B------:R-:W-:Y:S01]  /*2f40*/  @P0 VIADD R13, R13, -UR12 ;  /* 0x8000000c0d0d0c36 */ /* 0x000fe20008000000 */
[----:B------:R-:W-:-:S05]  /*2f50*/  @!P2 LOP3.LUT R13, RZ, UR12, RZ, 0x33, !PT ;  /* 0x0000000cff0dac12 */ /* 0x000fca000f8e33ff */
        /* <DEDUP_REMOVED lines=37> */
.L_x_66:
[----:B------:R-:W-:Y:S05]  /*31b0*/  BSYNC.RECONVERGENT B3 ;  /* 0x0000000000037941 */ /* 0x000fea0003800200 */
.L_x_65:
        /* <DEDUP_REMOVED lines=21> */
.L_x_68:
[----:B------:R-:W-:Y:S05]  /*3310*/  BSYNC.RECONVERGENT B3 ;  /* 0x0000000000037941 */ /* 0x000fea0003800200 */
.L_x_67:
[----:B------:R-:W0:Y:S02]  /*3320*/  F2I.F64.TRUNC R12, R12 ;  /* 0x0000000c000c7311 */ /* 0x000e24000030d100 */
[----:B0-----:R-:W-:-:S07]  /*3330*/  LEA R21, R12, UR14, 0x3 ;  /* 0x0000000e0c157c11 */ /* 0x001fce000f8e18ff */
.L_x_69:
[----:B------:R-:W0:Y:S02]  /*3340*/  LDS.64 R12, [R21] ;  /* 0x00000000150c7984 */ /* 0x000e240000000a00 */
[----:B0-----:R-:W-:-:S04]  /*3350*/  IADD3 R14, P0, PT, R12, 0x1, RZ ;  /* 0x000000010c0e7810 */ /* 0x001fc80007f1e0ff */
[----:B------:R-:W-:-:S08]  /*3360*/  IADD3.X R15, PT, PT, RZ, R13, RZ, P0, !PT ;  /* 0x0000000dff0f7210 */ /* 0x000fd000007fe4ff */
[----:B------:R-:W0:Y:S02]  /*3370*/  ATOMS.CAST.SPIN.64 P0, [R21], R12, R14 ;  /* 0x0000000c1500758d */ /* 0x000e24000180040e */
[----:B0-----:R-:W-:Y:S05]  /*3380*/  @!P0 BRA `(.L_x_69) ;  /* 0xfffffffc00ec8947 */ /* 0x001fea000383ffff */
.L_x_64:
[----:B------:R-:W-:Y:S05]  /*3390*/  BSYNC.RECONVERGENT B2 ;  /* 0x0000000000027941 */ /* 0x000fea0003800200 */
.L_x_63:
        /* <DEDUP_REMOVED lines=10> */
[----:B------:R-:W-:Y:S01]  /*3440*/  IMAD.HI.U32 R13, R13, R21, R12 ;  /* 0x000000150d0d7227 */ /* 0x000fe200078e000c */
[----:B------:R-:W-:-:S05]  /*3450*/  IADD3 R12, PT, PT, R18, -0x1, RZ ;  /* 0xffffffff120c7810 */ /* 0x000fca0007ffe0ff */
[----:B------:R-:W-:-:S04]  /*3460*/  IMAD.HI.U32 R13, R13, R12, RZ ;  /* 0x0000000c0d0d7227 */ /* 0x000fc800078e00ff */
[----:B------:R-:W-:-:S04]  /*3470*/  IMAD.MOV R13, RZ, RZ, -R13 ;  /* 0x000000ffff0d7224 */ /* 0x000fc800078e0a0d */
[----:B------:R-:W-:-:S05]  /*3480*/  IMAD R13, R13, UR12, R12 ;  /* 0x0000000c0d0d7c24 */ /* 0x000fca000f8e020c */
[----:B------:R-:W-:-:S13]  /*3490*/  ISETP.GE.U32.AND P0, PT, R13, UR12, PT ;  /* 0x0000000c0d007c0c */ /* 0x000fda000bf06070 */
[----:B------:R-:W-:-:S05]  /*34a0*/  @P0 VIADD R13, R13, -UR12 ;  /* 0x8000000c0d0d0c36 */ /* 0x000fca0008000000 */
[----:B------:R-:W-:-:S13]  /*34b0*/  ISETP.GE.U32.AND P0, PT, R13, UR12, PT ;  /* 0x0000000c0d007c0c */ /* 0x000fda000bf06070 */
[----:B------:R-:W-:Y:S01]  /*34c0*/  @P0 VIADD R13, R13, -UR12 ;  /* 0x8000000c0d0d0c36 */ /* 0x000fe20008000000 */
[----:B------:R-:W-:-:S04]  /*34d0*/  @!P2 LOP3.LUT R13, RZ, UR12, RZ, 0x33, !PT ;  /* 0x0000000cff0dac12 */ /* 0x000fc8000f8e33ff */
[----:B------:R-:W-:-:S04]  /*34e0*/  IADD3 R12, PT, PT, R13, UR13, RZ ;  /* 0x0000000d0d0c7c10 */ /* 0x000fc8000fffe0ff */
        /* <DEDUP_REMOVED lines=31> */
[----:B------:R-:W-:Y:S01]  /*36e0*/  MOV R26, 0x3710 ;  /* 0x00003710001a7802 */ /* 0x000fe20000000f00 */
[----:B------:R-:W-:-:S07]  /*36f0*/  IMAD.MOV.U32 R21, RZ, RZ, R25 ;  /* 0x000000ffff157224 */ /* 0x000fce00078e0019 */
[----:B--2---:R-:W-:Y:S05]  /*3700*/  CALL.REL.NOINC `($__internal_1_$__cuda_sm20_dsqrt_rn_f64_mediumpath_v1) ;  /* 0x0000002000e87944 */ /* 0x004fea0003c00000 */
[----:B------:R-:W-:Y:S01]  /*3710*/  MOV R28, R14 ;  /* 0x0000000e001c7202 */ /* 0x000fe20000000f00 */
[----:B------:R-:W-:-:S07]  /*3720*/  IMAD.MOV.U32 R29, RZ, RZ, R15 ;  /* 0x000000ffff1d7224 */ /* 0x000fce00078e000f */
.L_x_73:
[----:B------:R-:W-:Y:S05]  /*3730*/  BSYNC.RECONVERGENT B3 ;  /* 0x0000000000037941 */ /* 0x000fea0003800200 */
.L_x_72:
        /* <DEDUP_REMOVED lines=18> */
[----:B------:R-:W-:Y:S02]  /*3860*/  MOV R15, R29 ;  /* 0x0000001d000f7202 */ /* 0x000fe40000000f00 */
[----:B------:R-:W-:-:S07]  /*3870*/  MOV R32, 0x3890 ;  /* 0x0000389000207802 */ /* 0x000fce0000000f00 */
[----:B--2---:R-:W-:Y:S05]  /*3880*/  CALL.REL.NOINC `($__internal_0_$__cuda_sm20_div_rn_f64_full) ;  /* 0x0000001c00107944 */ /* 0x004fea0003c00000 */
.L_x_75:
[----:B------:R-:W-:Y:S05]  /*3890*/  BSYNC.RECONVERGENT B3 ;  /* 0x0000000000037941 */ /* 0x000fea0003800200 */
.L_x_74:
[----:B------:R-:W0:Y:S02]  /*38a0*/  F2I.F64.TRUNC R12, R12 ;  /* 0x0000000c000c7311 */ /* 0x000e24000030d100 */
[----:B0-----:R-:W-:-:S07]  /*38b0*/  LEA R21, R12, UR14, 0x3 ;  /* 0x0000000e0c157c11 */ /* 0x001fce000f8e18ff */
.L_x_76:
[----:B------:R-:W0:Y:S02]  /*38c0*/  LDS.64 R12, [R21] ;  /* 0x00000000150c7984 */ /* 0x000e240000000a00 */
[----:B0-----:R-:W-:-:S05]  /*38d0*/  IADD3 R14, P0, PT, R12, 0x1, RZ ;  /* 0x000000010c0e7810 */ /* 0x001fca0007f1e0ff */
[----:B------:R-:W-:-:S07]  /*38e0*/  IMAD.X R15, RZ, RZ, R13, P0 ;  /* 0x000000ffff0f7224 */ /* 0x000fce00000e060d */
[----:B------:R-:W0:Y:S02]  /*38f0*/  ATOMS.CAST.SPIN.64 P0, [R21], R12, R14 ;  /* 0x0000000c1500758d */ /* 0x000e24000180040e */
[----:B0-----:R-:W-:Y:S05]  /*3900*/  @!P0 BRA `(.L_x_76) ;  /* 0xfffffffc00ec8947 */ /* 0x001fea000383ffff */
.L_x_71:
[----:B------:R-:W-:Y:S05]  /*3910*/  BSYNC.RECONVERGENT B2 ;  /* 0x0000000000027941 */ /* 0x000fea0003800200 */
.L_x_70:
[----:B------:R-:W0:Y:S01]  /*3920*/  I2F.U32.RP R14, UR12 ;  /* 0x0000000c000e7d06 */ /* 0x000e220008209000 */
[----:B------:R-:W-:Y:S01]  /*3930*/  MOV R12, RZ ;  /* 0x000000ff000c7202 */ /* 0x000fe20000000f00 */
[----:B------:R-:W1:Y:S01]  /*3940*/  LDCU.64 UR4, c[0x0][0x380] ;  /* 0x00007000ff0477ac */ /* 0x000e620008000a00 */
[----:B------:R-:W-:Y:S01]  /*3950*/  ISETP.NE.U32.AND P2, PT, RZ, UR12, PT ;  /* 0x0000000cff007c0c */ /* 0x000fe2000bf45070 */
[----:B------:R-:W-:Y:S04]  /*3960*/  BSSY.RECONVERGENT B2, `(.L_x_77) ;  /* 0x0000052000027945 */ /* 0x000fe80003800200 */
[----:B0-----:R-:W0:Y:S02]  /*3970*/  MUFU.RCP R14, R14 ;  /* 0x0000000e000e7308 */ /* 0x001e240000001000 */
[----:B0-----:R-:W-:-:S06]  /*3980*/  VIADD R15, R14, 0xffffffe ;  /* 0x0ffffffe0e0f7836 */ /* 0x001fcc0000000000 */
[----:B------:R-:W0:Y:S02]  /*3990*/  F2I.FTZ.U32.TRUNC.NTZ R13, R15 ;  /* 0x0000000f000d7305 */ /* 0x000e24000021f000 */
[----:B0-----:R-:W-:-:S04]  /*39a0*/  IMAD.MOV R21, RZ, RZ, -R13 ;  /* 0x000000ffff157224 */ /* 0x001fc800078e0a0d */
[----:B------:R-:W-:-:S04]  /*39b0*/  IMAD R21, R21, UR12, RZ ;  /* 0x0000000c15157c24 */ /* 0x000fc8000f8e02ff */
[----:B------:R-:W-:-:S06]  /*39c0*/  IMAD.HI.U32 R21, R13, R21, R12 ;  /* 0x000000150d157227 */ /* 0x000fcc00078e000c */
        /* <DEDUP_REMOVED lines=45> */
.L_x_80:
[----:B------:R-:W-:Y:S05]  /*3ca0*/  BSYNC.RECONVERGENT B3 ;  /* 0x0000000000037941 */ /* 0x000fea0003800200 */
.L_x_79:
        /* <DEDUP_REMOVED lines=21> */
.L_x_82:
[----:B------:R-:W-:Y:S05]  /*3e00*/  BSYNC.RECONVERGENT B3 ;  /* 0x0000000000037941 */ /* 0x000fea0003800200 */
.L_x_81:
[----:B------:R-:W0:Y:S02]  /*3e10*/  F2I.F64.TRUNC R12, R12 ;  /* 0x0000000c000c7311 */ /* 0x000e24000030d100 */
[----:B0-----:R-:W-:-:S07]  /*3e20*/  LEA R21, R12, UR14, 0x3 ;  /* 0x0000000e0c157c11 */ /* 0x001fce000f8e18ff */
.L_x_83:
[----:B------:R-:W0:Y:S02]  /*3e30*/  LDS.64 R12, [R21] ;  /* 0x00000000150c7984 */ /* 0x000e240000000a00 */
[----:B0-----:R-:W-:-:S05]  /*3e40*/  IADD3 R14, P0, PT, R12, 0x1, RZ ;  /* 0x000000010c0e7810 */ /* 0x001fca0007f1e0ff */
[----:B------:R-:W-:-:S07]  /*3e50*/  IMAD.X R15, RZ, RZ, R13, P0 ;  /* 0x000000ffff0f7224 */ /* 0x000fce00000e060d */
[----:B------:R-:W0:Y:S02]  /*3e60*/  ATOMS.CAST.SPIN.64 P0, [R21], R12, R14 ;  /* 0x0000000c1500758d */ /* 0x000e24000180040e */
[----:B0-----:R-:W-:Y:S05]  /*3e70*/  @!P0 BRA `(.L_x_83) ;  /* 0xfffffffc00ec8947 */ /* 0x001fea000383ffff */
.L_x_78:
[----:B------:R-:W-:Y:S05]  /*3e80*/  BSYNC.RECONVERGENT B2 ;  /* 0x0000000000027941 */ /* 0x000fea0003800200 */
.L_x_77:
[----:B------:R-:W-:Y:S01]  /*3e90*/  VIADD R18, R18, 0x4 ;  /* 0x0000000412127836 */ /* 0x000fe20000000000 */
[----:B------:R-:W-:Y:S06]  /*3ea0*/  @P1 BRA `(.L_x_84) ;  /* 0xffffffe800701947 */ /* 0x000fec000383ffff */
.L_x_55:
[----:B------:R-:W-:Y:S05]  /*3eb0*/  BSYNC B1 ;  /* 0x0000000000017941 */ /* 0x000fea0003800000 */
.L_x_54:
[----:B------:R-:W-:-:S13]  /*3ec0*/  ISETP.NE.AND P0, PT, R16, RZ, PT ;  /* 0x000000ff1000720c */ /* 0x000fda0003f05270 */
[----:B------:R-:W-:Y:S05]  /*3ed0*/  @!P0 BRA `(.L_x_53) ;  /* 0x00000010003c8947 */ /* 0x000fea0003800000 */
[----:B------:R-:W-:Y:S01]  /*3ee0*/  ISETP.NE.AND P0, PT, R16, 0x1, PT ;  /* 0x000000011000780c */ /* 0x000fe20003f05270 */
[----:B------:R-:W-:-:S12]  /*3ef0*/  BSSY.RECONVERGENT B1, `(.L_x_85) ;  /* 0x00000b4000017945 */ /* 0x000fd80003800200 */
[----:B------:R-:W-:Y:S05]  /*3f00*/  @!P0 BRA `(.L_x_86) ;  /* 0x0000000800c88947 */ /* 0x000fea0003800000 */
[----:B------:R-:W0:Y:S01]  /*3f10*/  I2F.U32.RP R14, UR12 ;  /* 0x0000000c000e7d06 */ /* 0x000e220008209000 */
[----:B------:R-:W-:Y:S01]  /*3f20*/  IMAD.MOV.U32 R12, RZ, RZ, RZ ;  /* 0x000000ffff0c7224 */ /* 0x000fe200078e00ff */
[----:B------:R-:W-:Y:S01]  /*3f30*/  ISETP.NE.U32.AND P1, PT, RZ, UR12, PT ;  /* 0x0000000cff007c0c */ /* 0x000fe2000bf25070 */
[----:B------:R-:W-:Y:S01]  /*3f40*/  IMAD.IADD R16, R3, 0x1, R0 ;  /* 0x0000000103107824 */ /* 0x000fe200078e0200 */
[----:B------:R-:W1:Y:S01]  /*3f50*/  LDCU.64 UR4, c[0x0][0x380] ;  /* 0x00007000ff0477ac */ /* 0x000e620008000a00 */
[----:B------:R-:W-:Y:S03]  /*3f60*/  BSSY.RECONVERGENT B2, `(.L_x_87) ;  /* 0x0000053000027945 */ /* 0x000fe60003800200 */
[----:B0-----:R-:W0:Y:S02]  /*3f70*/  MUFU.RCP R14, R14 ;  /* 0x0000000e000e7308 */ /* 0x001e240000001000 */
[----:B0-----:R-:W-:-:S06]  /*3f80*/  VIADD R15, R14, 0xffffffe ;  /* 0x0ffffffe0e0f7836 */ /* 0x001fcc0000000000 */
[----:B------:R-:W0:Y:S02]  /*3f90*/  F2I.FTZ.U32.TRUNC.NTZ R13, R15 ;  /* 0x0000000f000d7305 */ /* 0x000e24000021f000 */
[----:B0-----:R-:W-:-:S05]  /*3fa0*/  IADD3 R19, PT, PT, RZ, -R13, RZ ;  /* 0x8000000dff137210 */ /* 0x001fca0007ffe0ff */
[----:B------:R-:W-:-:S04]  /*3fb0*/  IMAD R19, R19, UR12, RZ ;  /* 0x0000000c13137c24 */ /* 0x000fc8000f8e02ff */
[----:B------:R-:W-:-:S06]  /*3fc0*/  IMAD.HI.U32 R19, R13, R19, R12 ;  /* 0x000000130d137227 */ /* 0x000fcc00078e000c */
[----:B------:R-:W-:-:S04]  /*3fd0*/  IMAD.HI.U32 R12, R19, R16, RZ ;  /* 0x00000010130c7227 */ /* 0x000fc800078e00ff */
[----:B------:R-:W-:-:S04]  /*3fe0*/  IMAD.MOV R13, RZ, RZ, -R12 ;  /* 0x000000ffff0d7224 */ /* 0x000fc800078e0a0c */
[----:B------:R-:W-:-:S05]  /*3ff0*/  IMAD R13, R13, UR12, R16 ;  /* 0x0000000c0d0d7c24 */ /* 0x000fca000f8e0210 */
[----:B------:R-:W-:-:S13]  /*4000*/  ISETP.GE.U32.AND P0, PT, R13, UR12, PT ;  /* 0x0000000c0d007c0c */ /* 0x000fda000bf06070 */
[----:B------:R-:W-:-:S04]  /*4010*/  @P0 IADD3 R13, PT, PT, R13, -UR12, RZ ;  /* 0x8000000c0d0d0c10 */ /* 0x000fc8000fffe0ff */
        /* <DEDUP_REMOVED lines=8> */
[----:B------:R-:W-:Y:S04]  /*40a0*/  BSSY.RECONVERGENT B3, `(.L_x_89) ;  /* 0x0000021000037945 */ /* 0x000fe80003800200 */
        /* <DEDUP_REMOVED lines=8> */
[----:B------:R-:W-:Y:S01]  /*4130*/  DFMA R24, R18, R18, R14 ;  /* 0x000000121218722b */ /* 0x000fe2000000000e */
[----:B------:R-:W-:Y:S01]  /*4140*/  MOV R14, 0x0 ;  /* 0x00000000000e7802 */ /* 0x000fe20000000f00 */
[----:B------:R-:W-:-:S04]  /*4150*/  IMAD.MOV.U32 R15, RZ, RZ, 0x3fd80000 ;  /* 0x3fd80000ff0f7424 */ /* 0x000fc800078e00ff */
        /* <DEDUP_REMOVED lines=17> */
[----:B------:R-:W-:-:S07]  /*4270*/  IMAD.MOV.U32 R20, RZ, RZ, R18 ;  /* 0x000000ffff147224 */ /* 0x000fce00078e0012 */
[----:B--2---:R-:W-:Y:S05]  /*4280*/  CALL.REL.NOINC `($__internal_1_$__cuda_sm20_dsqrt_rn_f64_mediumpath_v1) ;  /* 0x0000001800087944 */ /* 0x004fea0003c00000 */
[----:B------:R-:W-:Y:S01]  /*4290*/  IMAD.MOV.U32 R20, RZ, RZ, R14 ;  /* 0x000000ffff147224 */ /* 0x000fe200078e000e */
[----:B------:R-:W-:-:S07]  /*42a0*/  MOV R21, R15 ;  /* 0x0000000f00157202 */ /* 0x000fce0000000f00 */
.L_x_90:
[----:B------:R-:W-:Y:S05]  /*42b0*/  BSYNC.RECONVERGENT B3 ;  /* 0x0000000000037941 */ /* 0x000fea0003800200 */
.L_x_89:
        /* <DEDUP_REMOVED lines=21> */
.L_x_92:
[----:B------:R-:W-:Y:S05]  /*4410*/  BSYNC.RECONVERGENT B3 ;  /* 0x0000000000037941 */ /* 0x000fea0003800200 */
.L_x_91:
[----:B------:R-:W0:Y:S02]  /*4420*/  F2I.F64.TRUNC R12, R12 ;  /* 0x0000000c000c7311 */ /* 0x000e24000030d100 */
[----:B0-----:R-:W-:-:S07]  /*4430*/  LEA R19, R12, UR14, 0x3 ;  /* 0x0000000e0c137c11 */ /* 0x001fce000f8e18ff */
.L_x_93:
[----:B------:R-:W0:Y:S02]  /*4440*/  LDS.64 R12, [R19] ;  /* 0x00000000130c7984 */ /* 0x000e240000000a00 */
[----:B0-----:R-:W-:-:S04]  /*4450*/  IADD3 R14, P0, PT, R12, 0x1, RZ ;  /* 0x000000010c0e7810 */ /* 0x001fc80007f1e0ff */
[----:B------:R-:W-:-:S08]  /*4460*/  IADD3.X R15, PT, PT, RZ, R13, RZ, P0, !PT ;  /* 0x0000000dff0f7210 */ /* 0x000fd000007fe4ff */
[----:B------:R-:W0:Y:S02]  /*4470*/  ATOMS.CAST.SPIN.64 P0, [R19], R12, R14 ;  /* 0x0000000c1300758d */ /* 0x000e24000180040e */
[----:B0-----:R-:W-:Y:S05]  /*4480*/  @!P0 BRA `(.L_x_93) ;  /* 0xfffffffc00ec8947 */ /* 0x001fea000383ffff */
.L_x_88:
[----:B------:R-:W-:Y:S05]  /*4490*/  BSYNC.RECONVERGENT B2 ;  /* 0x0000000000027941 */ /* 0x000fea0003800200 */
.L_x_87:
[----:B------:R-:W0:Y:S01]  /*44a0*/  I2F.U32.RP R14, UR12 ;  /* 0x0000000c000e7d06 */ /* 0x000e220008209000 */
[----:B------:R-:W-:Y:S01]  /*44b0*/  IMAD.MOV.U32 R12, RZ, RZ, RZ ;  /* 0x000000ffff0c7224 */ /* 0x000fe200078e00ff */
[----:B------:R-:W-:Y:S01]  /*44c0*/  IADD3 R16, PT, PT, R16, 0x1, RZ ;  /* 0x0000000110107810 */ /* 0x000fe20007ffe0ff */
[----:B------:R-:W1:Y:S01]  /*44d0*/  LDCU.64 UR4, c[0x0][0x380] ;  /* 0x00007000ff0477ac */ /* 0x000e620008000a00 */
[----:B------:R-:W-:Y:S01]  /*44e0*/  ISETP.NE.U32.AND P1, PT, RZ, UR12, PT ;  /* 0x0000000cff007c0c */ /* 0x000fe2000bf25070 */
[----:B------:R-:W-:Y:S03]  /*44f0*/  BSSY.RECONVERGENT B2, `(.L_x_94) ;  /* 0x0000052000027945 */ /* 0x000fe60003800200 */
        /* <DEDUP_REMOVED lines=29> */
[----:B------:R-:W-:Y:S02]  /*46d0*/  IMAD.MOV.U32 R14, RZ, RZ, 0x0 ;  /* 0x00000000ff0e7424 */ /* 0x000fe400078e00ff */
[----:B------:R-:W-:-:S03]  /*46e0*/  IMAD.MOV.U32 R15, RZ, RZ, 0x3fd80000 ;  /* 0x3fd80000ff0f7424 */ /* 0x000fc600078e00ff */
        /* <DEDUP_REMOVED lines=20> */
.L_x_97:
[----:B------:R-:W-:Y:S05]  /*4830*/  BSYNC.RECONVERGENT B3 ;  /* 0x0000000000037941 */ /* 0x000fea0003800200 */
.L_x_96:
        /* <DEDUP_REMOVED lines=21> */
.L_x_99:
[----:B------:R-:W-:Y:S05]  /*4990*/  BSYNC.RECONVERGENT B3 ;  /* 0x0000000000037941 */ /* 0x000fea0003800200 */
.L_x_98:
[----:B------:R-:W0:Y:S02]  /*49a0*/  F2I.F64.TRUNC R12, R12 ;  /* 0x0000000c000c7311 */ /* 0x000e24000030d100 */
[----:B0-----:R-:W-:-:S07]  /*49b0*/  LEA R19, R12, UR14, 0x3 ;  /* 0x0000000e0c137c11 */ /* 0x001fce000f8e18ff */
.L_x_100:
[----:B------:R-:W0:Y:S02]  /*49c0*/  LDS.64 R12, [R19] ;  /* 0x00000000130c7984 */ /* 0x000e240000000a00 */
[----:B0-----:R-:W-:-:S05]  /*49d0*/  IADD3 R14, P0, PT, R12, 0x1, RZ ;  /* 0x000000010c0e7810 */ /* 0x001fca0007f1e0ff */
[----:B------:R-:W-:-:S07]  /*49e0*/  IMAD.X R15, RZ, RZ, R13, P0 ;  /* 0x000000ffff0f7224 */ /* 0x000fce00000e060d */
[----:B------:R-:W0:Y:S02]  /*49f0*/  ATOMS.CAST.SPIN.64 P0, [R19], R12, R14 ;  /* 0x0000000c1300758d */ /* 0x000e24000180040e */
[----:B0-----:R-:W-:Y:S05]  /*4a00*/  @!P0 BRA `(.L_x_100) ;  /* 0xfffffffc00ec8947 */ /* 0x001fea000383ffff */
.L_x_95:
[----:B------:R-:W-:Y:S05]  /*4a10*/  BSYNC.RECONVERGENT B2 ;  /* 0x0000000000027941 */ /* 0x000fea0003800200 */
.L_x_94:
[----:B------:R-:W-:-:S07]  /*4a20*/  VIADD R0, R0, 0x2 ;  /* 0x0000000200007836 */ /* 0x000fce0000000000 */
.L_x_86:
[----:B------:R-:W-:Y:S05]  /*4a30*/  BSYNC.RECONVERGENT B1 ;  /* 0x0000000000017941 */ /* 0x000fea0003800200 */
.L_x_85:
[----:B------:R-:W-:-:S04]  /*4a40*/  LOP3.LUT R2, R2, 0x1, RZ, 0xc0, !PT ;  /* 0x0000000102027812 */ /* 0x000fc800078ec0ff */
[----:B------:R-:W-:-:S13]  /*4a50*/  ISETP.NE.U32.AND P0, PT, R2, 0x1, PT ;  /* 0x000000010200780c */ /* 0x000fda0003f05070 */
[----:B------:R-:W-:Y:S05]  /*4a60*/  @P0 BRA `(.L_x_53) ;  /* 0x0000000400580947 */ /* 0x000fea0003800000 */
[----:B------:R-:W0:Y:S01]  /*4a70*/  I2F.U32.RP R14, UR12 ;  /* 0x0000000c000e7d06 */ /* 0x000e220008209000 */
[----:B------:R-:W-:Y:S01]  /*4a80*/  IMAD.IADD R0, R3, 0x1, R0 ;  /* 0x0000000103007824 */ /* 0x000fe200078e0200 */
[----:B------:R-:W-:Y:S01]  /*4a90*/  ISETP.NE.U32.AND P1, PT, RZ, UR12, PT ;  /* 0x0000000cff007c0c */ /* 0x000fe2000bf25070 */
[----:B------:R-:W1:Y:S05]  /*4aa0*/  LDCU.64 UR4, c[0x0][0x380] ;  /* 0x00007000ff0477ac */ /* 0x000e6a0008000a00 */
[----:B0-----:R-:W0:Y:S02]  /*4ab0*/  MUFU.RCP R14, R14 ;  /* 0x0000000e000e7308 */ /* 0x001e240000001000 */
[----:B0-----:R-:W-:-:S06]  /*4ac0*/  VIADD R12, R14, 0xffffffe ;  /* 0x0ffffffe0e0c7836 */ /* 0x001fcc0000000000 */
[----:B------:R0:W3:Y:S02]  /*4ad0*/  F2I.FTZ.U32.TRUNC.NTZ R13, R12 ;  /* 0x0000000c000d7305 */ /* 0x0000e4000021f000 */
[----:B0-----:R-:W-:Y:S01]  /*4ae0*/  IMAD.MOV.U32 R12, RZ, RZ, RZ ;  /* 0x000000ffff0c7224 */ /* 0x001fe200078e00ff */
[----:B---3--:R-:W-:-:S05]  /*4af0*/  IADD3 R15, PT, PT, RZ, -R13, RZ ;  /* 0x8000000dff0f7210 */ /* 0x008fca0007ffe0ff */
        /* <DEDUP_REMOVED lines=20> */
[----:B-1----:R-:W-:Y:S01]  /*4c40*/  DADD R2, R6, -R2 ;  /* 0x0000000006027229 */ /* 0x002fe20000000802 */
[----:B------:R-:W-:Y:S01]  /*4c50*/  MOV R6, 0x0 ;  /* 0x0000000000067802 */ /* 0x000fe20000000f00 */
[----:B------:R-:W-:-:S04]  /*4c60*/  IMAD.MOV.U32 R7, RZ, RZ, 0x3fd80000 ;  /* 0x3fd80000ff077424 */ /* 0x000fc800078e00ff */
        /* <DEDUP_REMOVED lines=23> */
[----:B--2---:R-:W-:Y:S05]  /*4de0*/  CALL.REL.NOINC `($__internal_1_$__cuda_sm20_dsqrt_rn_f64_mediumpath_v1) ;  /* 0x0000000c00307944 */ /* 0x004fea0003c00000 */
.L_x_102:
[----:B------:R-:W-:Y:S05]  /*4df0*/  BSYNC.RECONVERGENT B1 ;  /* 0x0000000000017941 */ /* 0x000fea0003800200 */
.L_x_101:
        /* <DEDUP_REMOVED lines=18> */
[----:B--2---:R-:W-:Y:S05]  /*4f20*/  CALL.REL.NOINC `($__internal_0_$__cuda_sm20_div_rn_f64_full) ;  /* 0x0000000400687944 */ /* 0x004fea0003c00000 */
[----:B------:R-:W-:Y:S02]  /*4f30*/  IMAD.MOV.U32 R2, RZ, RZ, R12 ;  /* 0x000000ffff027224 */ /* 0x000fe400078e000c */
[----:B------:R-:W-:-:S07]  /*4f40*/  IMAD.MOV.U32 R3, RZ, RZ, R13 ;  /* 0x000000ffff037224 */ /* 0x000fce00078e000d */
.L_x_104:
[----:B------:R-:W-:Y:S05]  /*4f50*/  BSYNC.RECONVERGENT B1 ;  /* 0x0000000000017941 */ /* 0x000fea0003800200 */
.L_x_103:
[----:B------:R-:W2:Y:S02]  /*4f60*/  F2I.F64.TRUNC R2, R2 ;  /* 0x0000000200027311 */ /* 0x000ea4000030d100 */
[----:B--2---:R-:W-:-:S07]  /*4f70*/  LEA R5, R2, UR14, 0x3 ;  /* 0x0000000e02057c11 */ /* 0x004fce000f8e18ff */
.L_x_105:
[----:B------:R-:W0:Y:S02]  /*4f80*/  LDS.64 R8, [R5] ;  /* 0x0000000005087984 */ /* 0x000e240000000a00 */
[----:B0-----:R-:W-:-:S05]  /*4f90*/  IADD3 R10, P0, PT, R8, 0x1, RZ ;  /* 0x00000001080a7810 */ /* 0x001fca0007f1e0ff */
[----:B------:R-:W-:-:S07]  /*4fa0*/  IMAD.X R11, RZ, RZ, R9, P0 ;  /* 0x000000ffff0b7224 */ /* 0x000fce00000e0609 */
[----:B------:R-:W0:Y:S02]  /*4fb0*/  ATOMS.CAST.SPIN.64 P0, [R5], R8, R10 ;  /* 0x000000080500758d */ /* 0x000e24000180040a */
[----:B0-----:R-:W-:Y:S05]  /*4fc0*/  @!P0 BRA `(.L_x_105) ;  /* 0xfffffffc00ec8947 */ /* 0x001fea000383ffff */
.L_x_53:
[----:B------:R-:W1:Y:S01]  /*4fd0*/  LDC R0, c[0x0][0x3a0] ;  /* 0x0000e800ff007b82 */ /* 0x000e620000000800 */
[----:B------:R-:W-:Y:S07]  /*4fe0*/  WARPSYNC.ALL ;  /* 0x0000000000007948 */ /* 0x000fee0003800000 */
[----:B------:R-:W-:Y:S01]  /*4ff0*/  BAR.SYNC.DEFER_BLOCKING 0x0 ;  /* 0x0000000000007b1d */ /* 0x000fe20000010000 */
[----:B-1----:R-:W-:-:S13]  /*5000*/  ISETP.GE.AND P0, PT, R17, R0, PT ;  /* 0x000000001100720c */ /* 0x002fda0003f06270 */
[----:B------:R-:W-:Y:S05]  /*5010*/  @P0 EXIT ;  /* 0x000000000000094d */ /* 0x000fea0003800000 */
[----:B0-----:R-:W0:Y:S01]  /*5020*/  I2F.U32.RP R8, UR12 ;  /* 0x0000000c00087d06 */ /* 0x001e220008209000 */
[----:B------:R-:W-:Y:S01]  /*5030*/  VIADD R7, R17, UR12 ;  /* 0x0000000c11077c36 */ /* 0x000fe20008000000 */
[----:B------:R-:W-:Y:S01]  /*5040*/  ISETP.NE.U32.AND P2, PT, RZ, UR12, PT ;  /* 0x0000000cff007c0c */ /* 0x000fe2000bf45070 */
[----:B------:R-:W-:Y:S03]  /*5050*/  BSSY.RECONVERGENT B0, `(.L_x_106) ;  /* 0x000002d000007945 */ /* 0x000fe60003800200 */
[CC--:B------:R-:W-:Y:S02]  /*5060*/  ISETP.GE.AND P0, PT, R7.reuse, R0.reuse, PT ;  /* 0x000000000700720c */ /* 0x0c0fe40003f06270 */
[----:B--2---:R-:W-:Y:S02]  /*5070*/  VIMNMX R5, PT, PT, R7, R0, !PT ;  /* 0x0000000007057248 */ /* 0x004fe40007fe0100 */
[----:B------:R-:W-:-:S04]  /*5080*/  SEL R6, RZ, 0x1, P0 ;  /* 0x00000001ff067807 */ /* 0x000fc80000000000 */
[----:B------:R-:W-:Y:S01]  /*5090*/  IADD3 R5, PT, PT, R5, -R7, -R6 ;  /* 0x8000000705057210 */ /* 0x000fe20007ffe806 */
[----:B0-----:R-:W0:Y:S02]  /*50a0*/  MUFU.RCP R8, R8 ;  /* 0x0000000800087308 */ /* 0x001e240000001000 */
[----:B0-----:R-:W-:-:S06]  /*50b0*/  IADD3 R2, PT, PT, R8, 0xffffffe, RZ ;  /* 0x0ffffffe08027810 */ /* 0x001fcc0007ffe0ff */
[----:B------:R0:W1:Y:S02]  /*50c0*/  F2I.FTZ.U32.TRUNC.NTZ R3, R2 ;  /* 0x0000000200037305 */ /* 0x000064000021f000 */
[----:B0-----:R-:W-:Y:S02]  /*50d0*/  IMAD.MOV.U32 R2, RZ, RZ, RZ ;  /* 0x000000ffff027224 */ /* 0x001fe400078e00ff */
[----:B-1----:R-:W-:-:S04]  /*50e0*/  IMAD.MOV R9, RZ, RZ, -R3 ;  /* 0x000000ffff097224 */ /* 0x002fc800078e0a03 */
[----:B------:R-:W-:-:S04]  /*50f0*/  IMAD R9, R9, UR12, RZ ;  /* 0x0000000c09097c24 */ /* 0x000fc8000f8e02ff */
[----:B------:R-:W-:-:S06]  /*5100*/  IMAD.HI.U32 R8, R3, R9, R2 ;  /* 0x0000000903087227 */ /* 0x000fcc00078e0002 */
[----:B------:R-:W-:-:S05]  /*5110*/  IMAD.HI.U32 R7, R8, R5, RZ ;  /* 0x0000000508077227 */ /* 0x000fca00078e00ff */
[----:B------:R-:W-:-:S05]  /*5120*/  IADD3 R2, PT, PT, -R7, RZ, RZ ;  /* 0x000000ff07027210 */ /* 0x000fca0007ffe1ff */
[----:B------:R-:W-:Y:S02]  /*5130*/  IMAD R5, R2, UR12, R5 ;  /* 0x0000000c02057c24 */ /* 0x000fe4000f8e0205 */
[----:B------:R-:W0:Y:S03]  /*5140*/  LDC.64 R2, c[0x0][0x390] ;  /* 0x0000e400ff027b82 */ /* 0x000e260000000a00 */
[----:B------:R-:W-:-:S13]  /*5150*/  ISETP.GE.U32.AND P0, PT, R5, UR12, PT ;  /* 0x0000000c05007c0c */ /* 0x000fda000bf06070 */
[----:B------:R-:W-:Y:S02]  /*5160*/  @P0 VIADD R5, R5, -UR12 ;  /* 0x8000000c05050c36 */ /* 0x000fe40008000000 */
[----:B------:R-:W-:-:S03]  /*5170*/  @P0 VIADD R7, R7, 0x1 ;  /* 0x0000000107070836 */ /* 0x000fc60000000000 */
[----:B------:R-:W-:-:S13]  /*5180*/  ISETP.GE.U32.AND P1, PT, R5, UR12, PT ;  /* 0x0000000c05007c0c */ /* 0x000fda000bf26070 */
[----:B------:R-:W-:Y:S01]  /*5190*/  @P1 VIADD R7, R7, 0x1 ;  /* 0x0000000107071836 */ /* 0x000fe20000000000 */
[----:B------:R-:W-:-:S04]  /*51a0*/  @!P2 LOP3.LUT R7, RZ, UR12, RZ, 0x33, !PT ;  /* 0x0000000cff07ac12 */ /* 0x000fc8000f8e33ff */
[----:B------:R-:W-:-:S04]  /*51b0*/  IADD3 R5, PT, PT, R6, R7, RZ ;  /* 0x0000000706057210 */ /* 0x000fc80007ffe0ff */
[C---:B------:R-:W-:Y:S02]  /*51c0*/  LOP3.LUT R6, R5.reuse, 0x3, RZ, 0xc0, !PT ;  /* 0x0000000305067812 */ /* 0x040fe400078ec0ff */
[----:B------:R-:W-:Y:S02]  /*51d0*/  ISETP.GE.U32.AND P1, PT, R5, 0x3, PT ;  /* 0x000000030500780c */ /* 0x000fe40003f26070 */
[----:B------:R-:W-:-:S13]  /*51e0*/  ISETP.NE.AND P0, PT, R6, 0x3, PT ;  /* 0x000000030600780c */ /* 0x000fda0003f05270 */
[----:B0-----:R-:W-:Y:S05]  /*51f0*/  @!P0 BRA `(.L_x_107) ;  /* 0x0000000000488947 */ /* 0x001fea0003800000 */
[----:B------:R-:W0:Y:S01]  /*5200*/  LDC.64 R6, c[0x0][0x390] ;  /* 0x0000e400ff067b82 */ /* 0x000e220000000a00 */
[----:B------:R-:W-:Y:S02]  /*5210*/  IMAD.U32 R8, RZ, RZ, UR12 ;  /* 0x0000000cff087e24 */ /* 0x000fe4000f8e00ff */
[----:B------:R-:W-:Y:S02]  /*5220*/  VIADD R5, R5, 0x1 ;  /* 0x0000000105057836 */ /* 0x000fe40000000000 */
[----:B------:R-:W-:-:S03]  /*5230*/  IMAD R9, R8, 0x3, R17 ;  /* 0x0000000308097824 */ /* 0x000fc600078e0211 */
[----:B------:R-:W-:Y:S02]  /*5240*/  LOP3.LUT R8, R5, 0x3, RZ, 0xc0, !PT ;  /* 0x0000000305087812 */ /* 0x000fe400078ec0ff */
[----:B------:R-:W-:Y:S01]  /*5250*/  LEA R9, R9, R4, 0x3 ;  /* 0x0000000409097211 */ /* 0x000fe200078e18ff */
[----:B0-----:R-:W-:-:S04]  /*5260*/  IMAD.WIDE.U32 R6, R17, 0x8, R6 ;  /* 0x0000000811067825 */ /* 0x001fc800078e0006 */
[----:B------:R-:W-:Y:S02]  /*5270*/  IMAD R17, R8, UR12, R17 ;  /* 0x0000000c08117c24 */ /* 0x000fe4000f8e0211 */
[----:B------:R-:W-:-:S07]  /*5280*/  IMAD.MOV R8, RZ, RZ, -R8 ;  /* 0x000000ffff087224 */ /* 0x000fce00078e0a08 */
.L_x_108:
[----:B------:R0:W1:Y:S01]  /*5290*/  LDS.64 R4, [R9] ;  /* 0x0000000009047984 */ /* 0x0000620000000a00 */
[----:B------:R-:W-:-:S05]  /*52a0*/  VIADD R8, R8, 0x1 ;  /* 0x0000000108087836 */ /* 0x000fca0000000000 */
[----:B------:R-:W-:Y:S01]  /*52b0*/  ISETP.NE.AND P0, PT, R8, RZ, PT ;  /* 0x000000ff0800720c */ /* 0x000fe20003f05270 */
[----:B------:R-:W-:Y:S01]  /*52c0*/  IMAD.U32 R11, RZ, RZ, UR12 ;  /* 0x0000000cff0b7e24 */ /* 0x000fe2000f8e00ff */
[----:B------:R-:W-:-:S05]  /*52d0*/  MOV R10, UR12 ;  /* 0x0000000c000a7c02 */ /* 0x000fca0008000f00 */
[----:B0-----:R-:W-:Y:S01]  /*52e0*/  IMAD R9, R10, 0x8, R9 ;  /* 0x000000080a097824 */ /* 0x001fe200078e0209 */
[----:B-1----:R0:W-:Y:S02]  /*52f0*/  REDG.E.ADD.64.STRONG.GPU desc[UR10][R6.64], R4 ;  /* 0x000000040600798e */ /* 0x0021e4000c12e50a */
[----:B0-----:R-:W-:-:S03]  /*5300*/  IMAD.WIDE.U32 R6, R11, 0x8, R6 ;  /* 0x000000080b067825 */ /* 0x001fc600078e0006 */
[----:B------:R-:W-:Y:S05]  /*5310*/  @P0 BRA `(.L_x_108) ;  /* 0xfffffffc00dc0947 */ /* 0x000fea000383ffff */
.L_x_107:
[----:B------:R-:W-:Y:S05]  /*5320*/  BSYNC.RECONVERGENT B0 ;  /* 0x0000000000007941 */ /* 0x000fea0003800200 */
.L_x_106:
[----:B------:R-:W-:Y:S05]  /*5330*/  @!P1 EXIT ;  /* 0x000000000000994d */ /* 0x000fea0003800000 */
.L_x_109:
[C---:B0-----:R-:W-:Y:S01]  /*5340*/  LEA R6, R17.reuse, UR14, 0x3 ;  /* 0x0000000e11067c11 */ /* 0x041fe2000f8e18ff */
[----:B------:R-:W-:Y:S01]  /*5350*/  IMAD.U32 R7, RZ, RZ, UR12 ;  /* 0x0000000cff077e24 */ /* 0x000fe2000f8e00ff */
[----:B------:R-:W-:Y:S01]  /*5360*/  MOV R5, UR12 ;  /* 0x0000000c00057c02 */ /* 0x000fe20008000f00 */
[----:B------:R-:W-:-:S04]  /*5370*/  VIADD R9, R17, UR12 ;  /* 0x0000000c11097c36 */ /* 0x000fc80008000000 */
[----:B------:R-:W-:Y:S01]  /*5380*/  IMAD R10, R5, 0x8, R6 ;  /* 0x00000008050a7824 */ /* 0x000fe200078e0206 */
[C---:B------:R-:W-:Y:S01]  /*5390*/  IADD3 R13, PT, PT, R9.reuse, UR12, RZ ;  /* 0x0000000c090d7c10 */ /* 0x040fe2000fffe0ff */
[----:B------:R-:W-:-:S03]  /*53a0*/  IMAD.WIDE.U32 R8, R9, 0x8, R2 ;  /* 0x0000000809087825 */ /* 0x000fc600078e0002 */
[----:B------:R-:W-:Y:S01]  /*53b0*/  LEA R14, R7, R10, 0x3 ;  /* 0x0000000a070e7211 */ /* 0x000fe200078e18ff */
[C---:B------:R-:W-:Y:S01]  /*53c0*/  VIADD R23, R13.reuse, UR12 ;  /* 0x0000000c0d177c36 */ /* 0x040fe20008000000 */
[----:B------:R-:W0:Y:S01]  /*53d0*/  LDS.64 R6, [R6] ;  /* 0x0000000006067984 */ /* 0x000e220000000a00 */
[----:B------:R-:W-:-:S03]  /*53e0*/  IMAD.WIDE.U32 R12, R13, 0x8, R2 ;  /* 0x000000080d0c7825 */ /* 0x000fc600078e0002 */
[----:B------:R-:W1:Y:S01]  /*53f0*/  LDS.64 R10, [R10] ;  /* 0x000000000a0a7984 */ /* 0x000e620000000a00 */
[----:B------:R-:W-:Y:S02]  /*5400*/  IMAD R20, R5, 0x8, R14 ;  /* 0x0000000805147824 */ /* 0x000fe400078e020e */
[--C-:B------:R-:W-:Y:S01]  /*5410*/  IMAD.WIDE.U32 R4, R17, 0x8, R2.reuse ;  /* 0x0000000811047825 */ /* 0x100fe200078e0002 */
[----:B------:R-:W2:Y:S03]  /*5420*/  LDS.64 R14, [R14] ;  /* 0x000000000e0e7984 */ /* 0x000ea60000000a00 */
[C---:B------:R-:W-:Y:S01]  /*5430*/  IMAD.WIDE.U32 R18, R23.reuse, 0x8, R2 ;  /* 0x0000000817127825 */ /* 0x040fe200078e0002 */
[----:B------:R-:W3:Y:S03]  /*5440*/  LDS.64 R20, [R20] ;  /* 0x0000000014147984 */ /* 0x000ee60000000a00 */
[----:B------:R-:W-:-:S05]  /*5450*/  VIADD R17, R23, UR12 ;  /* 0x0000000c17117c36 */ /* 0x000fca0008000000 */
[----:B------:R-:W-:Y:S01]  /*5460*/  ISETP.GE.AND P0, PT, R17, R0, PT ;  /* 0x000000001100720c */ /* 0x000fe20003f06270 */
[----:B0-----:R0:W-:Y:S04]  /*5470*/  REDG.E.ADD.64.STRONG.GPU desc[UR10][R4.64], R6 ;  /* 0x000000060400798e */ /* 0x0011e8000c12e50a */
[----:B-1----:R0:W-:Y:S04]  /*5480*/  REDG.E.ADD.64.STRONG.GPU desc[UR10][R8.64], R10 ;  /* 0x0000000a0800798e */ /* 0x0021e8000c12e50a */
[----:B--2---:R0:W-:Y:S04]  /*5490*/  REDG.E.ADD.64.STRONG.GPU desc[UR10][R12.64], R14 ;  /* 0x0000000e0c00798e */ /* 0x0041e8000c12e50a */
[----:B---3--:R0:W-:Y:S01]  /*54a0*/  REDG.E.ADD.64.STRONG.GPU desc[UR10][R18.64], R20 ;  /* 0x000000141200798e */ /* 0x0081e2000c12e50a */
[----:B------:R-:W-:Y:S05]  /*54b0*/  @!P0 BRA `(.L_x_109) ;  /* 0xfffffffc00a08947 */ /* 0x000fea000383ffff */
[----:B------:R-:W-:Y:S05]  /*54c0*/  EXIT ;  /* 0x000000000000794d */ /* 0x000fea0003800000 */
        .weak           $__internal_0_$__cuda_sm20_div_rn_f64_full
        .type           $__internal_0_$__cuda_sm20_div_rn_f64_full,@function
        .size           $__internal_0_$__cuda_sm20_div_rn_f64_full,($__internal_1_$__cuda_sm20_dsqrt_rn_f64_mediumpath_v1 - $__internal_0_$__cuda_sm20_div_rn_f64_full)
$__internal_0_$__cuda_sm20_div_rn_f64_full:
[C---:B------:R-:W-:Y:S01]  /*54d0*/  FSETP.GEU.AND P0, PT, |R5|.reuse, 1.469367938527859385e-39, PT ;  /* 0x001000000500780b */ /* 0x040fe20003f0e200 */
[----:B------:R-:W-:Y:S01]  /*54e0*/  IMAD.U32 R28, RZ, RZ, UR15 ;  /* 0x0000000fff1c7e24 */ /* 0x000fe2000f8e00ff */
[----:B------:R-:W-:Y:S01]  /*54f0*/  LOP3.LUT R13, R5, 0x800fffff, RZ, 0xc0, !PT ;  /* 0x800fffff050d7812 */ /* 0x000fe200078ec0ff */
[----:B------:R-:W-:Y:S01]  /*5500*/  IMAD.MOV.U32 R29, RZ, RZ, R5 ;  /* 0x000000ffff1d7224 */ /* 0x000fe200078e0005 */
[----:B------:R-:W-:Y:S01]  /*5510*/  MOV R12, UR15 ;  /* 0x0000000f000c7c02 */ /* 0x000fe20008000f00 */
[----:B------:R-:W-:Y:S01]  /*5520*/  IMAD.MOV.U32 R33, RZ, RZ, 0x1ca00000 ;  /* 0x1ca00000ff217424 */ /* 0x000fe200078e00ff */
[----:B------:R-:W-:Y:S01]  /*5530*/  LOP3.LUT R13, R13, 0x3ff00000, RZ, 0xfc, !PT ;  /* 0x3ff000000d0d7812 */ /* 0x000fe200078efcff */
[----:B------:R-:W-:Y:S01]  /*5540*/  BSSY.RECONVERGENT B0, `(.L_x_110) ;  /* 0x0000052000007945 */ /* 0x000fe20003800200 */
[----:B------:R-:W-:Y:S02]  /*5550*/  MOV R20, 0x1 ;  /* 0x0000000100147802 */ /* 0x000fe40000000f00 */
[----:B------:R-:W-:-:S02]  /*5560*/  FSETP.GEU.AND P3, PT, |R15|, 1.469367938527859385e-39, PT ;  /* 0x001000000f00780b */ /* 0x000fc40003f6e200 */
[----:B------:R-:W-:Y:S01]  /*5570*/  LOP3.LUT R31, R15, 0x7ff00000, RZ, 0xc0, !PT ;  /* 0x7ff000000f1f7812 */ /* 0x000fe200078ec0ff */
[----:B------:R-:W-:Y:S01]  /*5580*/  @!P0 DMUL R12, R28, 8.98846567431157953865e+307 ;  /* 0x7fe000001c0c8828 */ /* 0x000fe20000000000 */
[----:B------:R-:W-:-:S04]  /*5590*/  LOP3.LUT R34, R5, 0x7ff00000, RZ, 0xc0, !PT ;  /* 0x7ff0000005227812 */ /* 0x000fc800078ec0ff */
[----:B------:R-:W-:Y:S01]  /*55a0*/  ISETP.GE.U32.AND P2, PT, R31, R34, PT ;  /* 0x000000221f00720c */ /* 0x000fe20003f46070 */
[----:B------:R-:W0:Y:S04]  /*55b0*/  MUFU.RCP64H R21, R13 ;  /* 0x0000000d00157308 */ /* 0x000e280000001800 */
[----:B------:R-:W-:Y:S02]  /*55c0*/  @!P3 LOP3.LUT R22, R29, 0x7ff00000, RZ, 0xc0, !PT ;  /* 0x7ff000001d16b812 */ /* 0x000fe400078ec0ff */
[----:B------:R-:W-:Y:S02]  /*55d0*/  @!P0 LOP3.LUT R34, R13, 0x7ff00000, RZ, 0xc0, !PT ;  /* 0x7ff000000d228812 */ /* 0x000fe400078ec0ff */
[----:B------:R-:W-:-:S04]  /*55e0*/  @!P3 ISETP.GE.U32.AND P4, PT, R31, R22, PT ;  /* 0x000000161f00b20c */ /* 0x000fc80003f86070 */
[----:B------:R-:W-:-:S04]  /*55f0*/  @!P3 SEL R23, R33, 0x63400000, !P4 ;  /* 0x634000002117b807 */ /* 0x000fc80006000000 */
[----:B------:R-:W-:Y:S01]  /*5600*/  @!P3 LOP3.LUT R26, R23, 0x80000000, R15, 0xf8, !PT ;  /* 0x80000000171ab812 */ /* 0x000fe200078ef80f */
[----:B0-----:R-:W-:-:S03]  /*5610*/  DFMA R24, R20, -R12, 1 ;  /* 0x3ff000001418742b */ /* 0x001fc6000000080c */
[----:B------:R-:W-:Y:S02]  /*5620*/  @!P3 LOP3.LUT R27, R26, 0x100000, RZ, 0xfc, !PT ;  /* 0x001000001a1bb812 */ /* 0x000fe400078efcff */
[----:B------:R-:W-:-:S03]  /*5630*/  @!P3 MOV R26, RZ ;  /* 0x000000ff001ab202 */ /* 0x000fc60000000f00 */
[----:B------:R-:W-:-:S08]  /*5640*/  DFMA R24, R24, R24, R24 ;  /* 0x000000181818722b */ /* 0x000fd00000000018 */
[----:B------:R-:W-:Y:S01]  /*5650*/  DFMA R24, R20, R24, R20 ;  /* 0x000000181418722b */ /* 0x000fe20000000014 */
[----:B------:R-:W-:Y:S01]  /*5660*/  SEL R21, R33, 0x63400000, !P2 ;  /* 0x6340000021157807 */ /* 0x000fe20005000000 */
[----:B------:R-:W-:-:S03]  /*5670*/  IMAD.MOV.U32 R20, RZ, RZ, R14 ;  /* 0x000000ffff147224 */ /* 0x000fc600078e000e */
[----:B------:R-:W-:-:S03]  /*5680*/  LOP3.LUT R21, R21, 0x800fffff, R15, 0xf8, !PT ;  /* 0x800fffff15157812 */ /* 0x000fc600078ef80f */
[----:B------:R-:W-:-:S03]  /*5690*/  DFMA R22, R24, -R12, 1 ;  /* 0x3ff000001816742b */ /* 0x000fc6000000080c */
[----:B------:R-:W-:-:S05]  /*56a0*/  @!P3 DFMA R20, R20, 2, -R26 ;  /* 0x400000001414b82b */ /* 0x000fca000000081a */
[----:B------:R-:W-:-:S08]  /*56b0*/  DFMA R22, R24, R22, R24 ;  /* 0x000000161816722b */ /* 0x000fd00000000018 */
[----:B------:R-:W-:-:S08]  /*56c0*/  DMUL R24, R22, R20 ;  /* 0x0000001416187228 */ /* 0x000fd00000000000 */
[----:B------:R-:W-:-:S08]  /*56d0*/  DFMA R26, R24, -R12, R20 ;  /* 0x8000000c181a722b */ /* 0x000fd00000000014 */
[----:B------:R-:W-:Y:S01]  /*56e0*/  DFMA R26, R22, R26, R24 ;  /* 0x0000001a161a722b */ /* 0x000fe20000000018 */
[----:B------:R-:W-:Y:S01]  /*56f0*/  IMAD.MOV.U32 R24, RZ, RZ, R31 ;  /* 0x000000ffff187224 */ /* 0x000fe200078e001f */
[----:B------:R-:W-:-:S05]  /*5700*/  @!P3 LOP3.LUT R24, R21, 0x7ff00000, RZ, 0xc0, !PT ;  /* 0x7ff000001518b812 */ /* 0x000fca00078ec0ff */
[----:B------:R-:W-:-:S05]  /*5710*/  VIADD R22, R24, 0xffffffff ;  /* 0xffffffff18167836 */ /* 0x000fca0000000000 */
[----:B------:R-:W-:Y:S02]  /*5720*/  ISETP.GT.U32.AND P0, PT, R22, 0x7feffffe, PT ;  /* 0x7feffffe1600780c */ /* 0x000fe40003f04070 */
[----:B------:R-:W-:-:S04]  /*5730*/  IADD3 R22, PT, PT, R34, -0x1, RZ ;  /* 0xffffffff22167810 */ /* 0x000fc80007ffe0ff */
[----:B------:R-:W-:-:S13]  /*5740*/  ISETP.GT.U32.OR P0, PT, R22, 0x7feffffe, P0 ;  /* 0x7feffffe1600780c */ /* 0x000fda0000704470 */
[----:B------:R-:W-:Y:S05]  /*5750*/  @P0 BRA `(.L_x_111) ;  /* 0x00000000006c0947 */ /* 0x000fea0003800000 */
[----:B------:R-:W-:-:S04]  /*5760*/  LOP3.LUT R22, R29, 0x7ff00000, RZ, 0xc0, !PT ;  /* 0x7ff000001d167812 */ /* 0x000fc800078ec0ff */
[CC--:B------:R-:W-:Y:S02]  /*5770*/  VIADDMNMX R14, R31.reuse, -R22.reuse, 0xb9600000, !PT ;  /* 0xb96000001f0e7446 */ /* 0x0c0fe40007800916 */
[----:B------:R-:W-:Y:S02]  /*5780*/  ISETP.GE.U32.AND P0, PT, R31, R22, PT ;  /* 0x000000161f00720c */ /* 0x000fe40003f06070 */
[----:B------:R-:W-:Y:S02]  /*5790*/  VIMNMX R14, PT, PT, R14, 0x46a00000, PT ;  /* 0x46a000000e0e7848 */ /* 0x000fe40003fe0100 */
[----:B------:R-:W-:-:S05]  /*57a0*/  SEL R33, R33, 0x63400000, !P0 ;  /* 0x6340000021217807 */ /* 0x000fca0004000000 */
[----:B------:R-:W-:Y:S01]  /*57b0*/  IMAD.IADD R24, R14, 0x1, -R33 ;  /* 0x000000010e187824 */ /* 0x000fe200078e0a21 */
[----:B------:R-:W-:-:S03]  /*57c0*/  MOV R14, RZ ;  /* 0x000000ff000e7202 */ /* 0x000fc60000000f00 */
[----:B------:R-:W-:-:S06]  /*57d0*/  VIADD R15, R24, 0x7fe00000 ;  /* 0x7fe00000180f7836 */ /* 0x000fcc0000000000 */
[----:B------:R-:W-:-:S10]  /*57e0*/  DMUL R22, R26, R14 ;  /* 0x0000000e1a167228 */ /* 0x000fd40000000000 */
[----:B------:R-:W-:-:S13]  /*57f0*/  FSETP.GTU.AND P0, PT, |R23|, 1.469367938527859385e-39, PT ;  /* 0x001000001700780b */ /* 0x000fda0003f0c200 */
[----:B------:R-:W-:Y:S05]  /*5800*/  @P0 BRA `(.L_x_112) ;  /* 0x0000000000940947 */ /* 0x000fea0003800000 */
[----:B------:R-:W-:Y:S01]  /*5810*/  DFMA R12, R26, -R12, R20 ;  /* 0x8000000c1a0c722b */ /* 0x000fe20000000014 */
[----:B------:R-:W-:-:S09]  /*5820*/  IMAD.MOV.U32 R14, RZ, RZ, RZ ;  /* 0x000000ffff0e7224 */ /* 0x000fd200078e00ff */
[C---:B------:R-:W-:Y:S02]  /*5830*/  FSETP.NEU.AND P0, PT, R13.reuse, RZ, PT ;  /* 0x000000ff0d00720b */ /* 0x040fe40003f0d000 */
[----:B------:R-:W-:-:S04]  /*5840*/  LOP3.LUT R21, R13, 0x80000000, R29, 0x48, !PT ;  /* 0x800000000d157812 */ /* 0x000fc800078e481d */
[----:B------:R-:W-:-:S07]  /*5850*/  LOP3.LUT R15, R21, R15, RZ, 0xfc, !PT ;  /* 0x0000000f150f7212 */ /* 0x000fce00078efcff */
[----:B------:R-:W-:Y:S05]  /*5860*/  @!P0 BRA `(.L_x_112) ;  /* 0x00000000007c8947 */ /* 0x000fea0003800000 */
[----:B------:R-:W-:Y:S01]  /*5870*/  IMAD.MOV R13, RZ, RZ, -R24 ;  /* 0x000000ffff0d7224 */ /* 0x000fe200078e0a18 */
[----:B------:R-:W-:Y:S01]  /*5880*/  MOV R12, RZ ;  /* 0x000000ff000c7202 */ /* 0x000fe20000000f00 */
[----:B------:R-:W-:-:S05]  /*5890*/  DMUL.RP R14, R26, R14 ;  /* 0x0000000e1a0e7228 */ /* 0x000fca0000008000 */
[----:B------:R-:W-:-:S05]  /*58a0*/  DFMA R12, R22, -R12, R26 ;  /* 0x8000000c160c722b */ /* 0x000fca000000001a */
[----:B------:R-:W-:Y:S02]  /*58b0*/  LOP3.LUT R21, R15, R21, RZ, 0x3c, !PT ;  /* 0x000000150f157212 */ /* 0x000fe400078e3cff */
[----:B------:R-:W-:-:S04]  /*58c0*/  IADD3 R12, PT, PT, -R24, -0x43300000, RZ ;  /* 0xbcd00000180c7810 */ /* 0x000fc80007ffe1ff */
[----:B------:R-:W-:-:S04]  /*58d0*/  FSETP.NEU.AND P0, PT, |R13|, R12, PT ;  /* 0x0000000c0d00720b */ /* 0x000fc80003f0d200 */
[----:B------:R-:W-:Y:S02]  /*58e0*/  FSEL R22, R14, R22, !P0 ;  /* 0x000000160e167208 */ /* 0x000fe40004000000 */
[----:B------:R-:W-:Y:S01]  /*58f0*/  FSEL R23, R21, R23, !P0 ;  /* 0x0000001715177208 */ /* 0x000fe20004000000 */
[----:B------:R-:W-:Y:S06]  /*5900*/  BRA `(.L_x_112) ;  /* 0x0000000000547947 */ /* 0x000fec0003800000 */
.L_x_111:
[----:B------:R-:W-:-:S14]  /*5910*/  DSETP.NAN.AND P0, PT, R14, R14, PT ;  /* 0x0000000e0e00722a */ /* 0x000fdc0003f08000 */
[----:B------:R-:W-:Y:S05]  /*5920*/  @P0 BRA `(.L_x_113) ;  /* 0x0000000000440947 */ /* 0x000fea0003800000 */
[----:B------:R-:W-:-:S14]  /*5930*/  DSETP.NAN.AND P0, PT, R28, R28, PT ;  /* 0x0000001c1c00722a */ /* 0x000fdc0003f08000 */
[----:B------:R-:W-:Y:S05]  /*5940*/  @P0 BRA `(.L_x_114) ;  /* 0x0000000000300947 */ /* 0x000fea0003800000 */
[----:B------:R-:W-:Y:S01]  /*5950*/  ISETP.NE.AND P0, PT, R24, R34, PT ;  /* 0x000000221800720c */ /* 0x000fe20003f05270 */
[----:B------:R-:W-:Y:S02]  /*5960*/  IMAD.MOV.U32 R22, RZ, RZ, 0x0 ;  /* 0x00000000ff167424 */ /* 0x000fe400078e00ff */
[----:B------:R-:W-:-:S10]  /*5970*/  IMAD.MOV.U32 R23, RZ, RZ, -0x80000 ;  /* 0xfff80000ff177424 */ /* 0x000fd400078e00ff */
[----:B------:R-:W-:Y:S05]  /*5980*/  @!P0 BRA `(.L_x_112) ;  /* 0x0000000000348947 */ /* 0x000fea0003800000 */
[----:B------:R-:W-:Y:S02]  /*5990*/  ISETP.NE.AND P0, PT, R24, 0x7ff00000, PT ;  /* 0x7ff000001800780c */ /* 0x000fe40003f05270 */
[----:B------:R-:W-:Y:S02]  /*59a0*/  LOP3.LUT R23, R15, 0x80000000, R29, 0x48, !PT ;  /* 0x800000000f177812 */ /* 0x000fe400078e481d */
[----:B------:R-:W-:-:S13]  /*59b0*/  ISETP.EQ.OR P0, PT, R34, RZ, !P0 ;  /* 0x000000ff2200720c */ /* 0x000fda0004702670 */
[----:B------:R-:W-:Y:S02]  /*59c0*/  @P0 LOP3.LUT R12, R23, 0x7ff00000, RZ, 0xfc, !PT ;  /* 0x7ff00000170c0812 */ /* 0x000fe400078efcff */
[----:B------:R-:W-:Y:S01]  /*59d0*/  @!P0 MOV R22, RZ ;  /* 0x000000ff00168202 */ /* 0x000fe20000000f00 */
[----:B------:R-:W-:Y:S02]  /*59e0*/  @P0 IMAD.MOV.U32 R22, RZ, RZ, RZ ;  /* 0x000000ffff160224 */ /* 0x000fe400078e00ff */
[----:B------:R-:W-:Y:S01]  /*59f0*/  @P0 IMAD.MOV.U32 R23, RZ, RZ, R12 ;  /* 0x000000ffff170224 */ /* 0x000fe200078e000c */
[----:B------:R-:W-:Y:S06]  /*5a00*/  BRA `(.L_x_112) ;  /* 0x0000000000147947 */ /* 0x000fec0003800000 */
.L_x_114:
[----:B------:R-:W-:Y:S02]  /*5a10*/  LOP3.LUT R23, R29, 0x80000, RZ, 0xfc, !PT ;  /* 0x000800001d177812 */ /* 0x000fe400078efcff */
[----:B------:R-:W-:Y:S01]  /*5a20*/  MOV R22, R28 ;  /* 0x0000001c00167202 */ /* 0x000fe20000000f00 */
[----:B------:R-:W-:Y:S06]  /*5a30*/  BRA `(.L_x_112) ;  /* 0x0000000000087947 */ /* 0x000fec0003800000 */
.L_x_113:
[----:B------:R-:W-:Y:S01]  /*5a40*/  LOP3.LUT R23, R15, 0x80000, RZ, 0xfc, !PT ;  /* 0x000800000f177812 */ /* 0x000fe200078efcff */
[----:B------:R-:W-:-:S07]  /*5a50*/  IMAD.MOV.U32 R22, RZ, RZ, R14 ;  /* 0x000000ffff167224 */ /* 0x000fce00078e000e */
.L_x_112:
[----:B------:R-:W-:Y:S05]  /*5a60*/  BSYNC.RECONVERGENT B0 ;  /* 0x0000000000007941 */ /* 0x000fea0003800200 */
.L_x_110:
[----:B------:R-:W-:Y:S01]  /*5a70*/  IMAD.MOV.U32 R33, RZ, RZ, 0x0 ;  /* 0x00000000ff217424 */ /* 0x000fe200078e00ff */
[----:B------:R-:W-:Y:S01]  /*5a80*/  MOV R13, R23 ;  /* 0x00000017000d7202 */ /* 0x000fe20000000f00 */
[----:B------:R-:W-:Y:S02]  /*5a90*/  IMAD.MOV.U32 R12, RZ, RZ, R22 ;  /* 0x000000ffff0c7224 */ /* 0x000fe400078e0016 */
[----:B------:R-:W-:Y:S05]  /*5aa0*/  RET.REL.NODEC R32 `(_Z16PDH_baseline_gpuxdP10hist_entryP8atomdesci) ;  /* 0xffffffa420547950 */ /* 0x000fea0003c3ffff */
        .weak           $__internal_1_$__cuda_sm20_dsqrt_rn_f64_mediumpath_v1
        .type           $__internal_1_$__cuda_sm20_dsqrt_rn_f64_mediumpath_v1,@function
        .size           $__internal_1_$__cuda_sm20_dsqrt_rn_f64_mediumpath_v1,(.L_x_121 - $__internal_1_$__cuda_sm20_dsqrt_rn_f64_mediumpath_v1)
$__internal_1_$__cuda_sm20_dsqrt_rn_f64_mediumpath_v1:
[----:B------:R-:W-:Y:S01]  /*5ab0*/  ISETP.GE.U32.AND P0, PT, R20, -0x3400000, PT ;  /* 0xfcc000001400780c */ /* 0x000fe20003f06070 */
[----:B------:R-:W-:Y:S01]  /*5ac0*/  BSSY.RECONVERGENT B0, `(.L_x_115) ;  /* 0x0000024000007945 */ /* 0x000fe20003800200 */
[----:B------:R-:W-:-:S11]  /*5ad0*/  IMAD.MOV.U32 R20, RZ, RZ, R24 ;  /* 0x000000ffff147224 */ /* 0x000fd600078e0018 */
[----:B------:R-:W-:Y:S05]  /*5ae0*/  @!P0 BRA `(.L_x_116) ;  /* 0x0000000000208947 */ /* 0x000fea0003800000 */
[----:B------:R-:W-:-:S10]  /*5af0*/  DFMA.RM R14, R14, R12, R22 ;  /* 0x0000000c0e0e722b */ /* 0x000fd40000004016 */
[----:B------:R-:W-:-:S04]  /*5b00*/  IADD3 R12, P0, PT, R14, 0x1, RZ ;  /* 0x000000010e0c7810 */ /* 0x000fc80007f1e0ff */
[----:B------:R-:W-:-:S06]  /*5b10*/  IADD3.X R13, PT, PT, RZ, R15, RZ, P0, !PT ;  /* 0x0000000fff0d7210 */ /* 0x000fcc00007fe4ff */
[----:B------:R-:W-:-:S08]  /*5b20*/  DFMA.RP R20, -R14, R12, R20 ;  /* 0x0000000c0e14722b */ /* 0x000fd00000008114 */
[----:B------:R-:W-:-:S06]  /*5b30*/  DSETP.GT.AND P0, PT, R20, RZ, PT ;  /* 0x000000ff1400722a */ /* 0x000fcc0003f04000 */
[----:B------:R-:W-:Y:S02]  /*5b40*/  FSEL R12, R12, R14, P0 ;  /* 0x0000000e0c0c7208 */ /* 0x000fe40000000000 */
[----:B------:R-:W-:Y:S01]  /*5b50*/  FSEL R13, R13, R15, P0 ;  /* 0x0000000f0d0d7208 */ /* 0x000fe20000000000 */
[----:B------:R-:W-:Y:S06]  /*5b60*/  BRA `(.L_x_117) ;  /* 0x0000000000647947 */ /* 0x000fec0003800000 */
.L_x_116:
[----:B------:R-:W-:-:S14]  /*5b70*/  DSETP.NE.AND P0, PT, R20, RZ, PT ;  /* 0x000000ff1400722a */ /* 0x000fdc0003f05000 */
[----:B------:R-:W-:Y:S05]  /*5b80*/  @!P0 BRA `(.L_x_118) ;  /* 0x0000000000588947 */ /* 0x000fea0003800000 */
[----:B------:R-:W-:-:S13]  /*5b90*/  ISETP.GE.AND P0, PT, R21, RZ, PT ;  /* 0x000000ff1500720c */ /* 0x000fda0003f06270 */
[----:B------:R-:W-:Y:S02]  /*5ba0*/  @!P0 IMAD.MOV.U32 R12, RZ, RZ, 0x0 ;  /* 0x00000000ff0c8424 */ /* 0x000fe400078e00ff */
[----:B------:R-:W-:Y:S01]  /*5bb0*/  @!P0 IMAD.MOV.U32 R13, RZ, RZ, -0x80000 ;  /* 0xfff80000ff0d8424 */ /* 0x000fe200078e00ff */
[----:B------:R-:W-:Y:S06]  /*5bc0*/  @!P0 BRA `(.L_x_117) ;  /* 0x00000000004c8947 */ /* 0x000fec0003800000 */
[----:B------:R-:W-:-:S13]  /*5bd0*/  ISETP.GT.AND P0, PT, R21, 0x7fefffff, PT ;  /* 0x7fefffff1500780c */ /* 0x000fda0003f04270 */
[----:B------:R-:W-:Y:S05]  /*5be0*/  @P0 BRA `(.L_x_118) ;  /* 0x0000000000400947 */ /* 0x000fea0003800000 */
[----:B------:R-:W-:Y:S01]  /*5bf0*/  DMUL R22, R20, 8.11296384146066816958e+31 ;  /* 0x4690000014167828 */ /* 0x000fe20000000000 */
[----:B------:R-:W-:Y:S01]  /*5c00*/  IMAD.MOV.U32 R14, RZ, RZ, 0x0 ;  /* 0x00000000ff0e7424 */ /* 0x000fe200078e00ff */
[----:B------:R-:W-:Y:S01]  /*5c10*/  MOV R20, RZ ;  /* 0x000000ff00147202 */ /* 0x000fe20000000f00 */
[----:B------:R-:W-:-:S03]  /*5c20*/  IMAD.MOV.U32 R15, RZ, RZ, 0x3fd80000 ;  /* 0x3fd80000ff0f7424 */ /* 0x000fc600078e00ff */
[----:B------:R-:W0:Y:S02]  /*5c30*/  MUFU.RSQ64H R21, R23 ;  /* 0x0000001700157308 */ /* 0x000e240000001c00 */
[----:B0-----:R-:W-:-:S08]  /*5c40*/  DMUL R12, R20, R20 ;  /* 0x00000014140c7228 */ /* 0x001fd00000000000 */
[----:B------:R-:W-:-:S08]  /*5c50*/  DFMA R12, R22, -R12, 1 ;  /* 0x3ff00000160c742b */ /* 0x000fd0000000080c */
[----:B------:R-:W-:Y:S02]  /*5c60*/  DFMA R14, R12, R14, 0.5 ;  /* 0x3fe000000c0e742b */ /* 0x000fe4000000000e */
[----:B------:R-:W-:-:S08]  /*5c70*/  DMUL R12, R20, R12 ;  /* 0x0000000c140c7228 */ /* 0x000fd00000000000 */
[----:B------:R-:W-:-:S08]  /*5c80*/  DFMA R14, R14, R12, R20 ;  /* 0x0000000c0e0e722b */ /* 0x000fd00000000014 */
[----:B------:R-:W-:Y:S02]  /*5c90*/  DMUL R12, R22, R14 ;  /* 0x0000000e160c7228 */ /* 0x000fe40000000000 */
[----:B------:R-:W-:-:S06]  /*5ca0*/  IADD3 R15, PT, PT, R15, -0x100000, RZ ;  /* 0xfff000000f0f7810 */ /* 0x000fcc0007ffe0ff */
[----:B------:R-:W-:-:S08]  /*5cb0*/  DFMA R20, R12, -R12, R22 ;  /* 0x8000000c0c14722b */ /* 0x000fd00000000016 */
[----:B------:R-:W-:-:S10]  /*5cc0*/  DFMA R12, R14, R20, R12 ;  /* 0x000000140e0c722b */ /* 0x000fd4000000000c */
[----:B------:R-:W-:Y:S01]  /*5cd0*/  VIADD R13, R13, 0xfcb00000 ;  /* 0xfcb000000d0d7836 */ /* 0x000fe20000000000 */
[----:B------:R-:W-:Y:S06]  /*5ce0*/  BRA `(.L_x_117) ;  /* 0x0000000000047947 */ /* 0x000fec0003800000 */
.L_x_118:
[----:B------:R-:W-:-:S11]  /*5cf0*/  DADD R12, R20, R20 ;  /* 0x00000000140c7229 */ /* 0x000fd60000000014 */
.L_x_117:
[----:B------:R-:W-:Y:S05]  /*5d00*/  BSYNC.RECONVERGENT B0 ;  /* 0x0000000000007941 */ /* 0x000fea0003800200 */
.L_x_115:
[----:B------:R-:W-:Y:S01]  /*5d10*/  IMAD.MOV.U32 R27, RZ, RZ, 0x0 ;  /* 0x00000000ff1b7424 */ /* 0x000fe200078e00ff */
[----:B------:R-:W-:Y:S01]  /*5d20*/  MOV R15, R13 ;  /* 0x0000000d000f7202 */ /* 0x000fe20000000f00 */
[----:B------:R-:W-:Y:S02]  /*5d30*/  IMAD.MOV.U32 R14, RZ, RZ, R12 ;  /* 0x000000ffff0e7224 */ /* 0x000fe400078e000c */
[----:B------:R-:W-:Y:S05]  /*5d40*/  RET.REL.NODEC R26 `(_Z16PDH_baseline_gpuxdP10hist_entryP8atomdesci) ;  /* 0xffffffa01aac7950 */ /* 0x000fea0003c3ffff */
.L_x_119:
[----:B------:R-:W-:-:S00]  /*5d50*/  BRA `(.L_x_119) ;  /* 0xfffffffc00fc7947 */ /* 0x000fc0000383ffff */
[----:B------:R-:W-:-:S00]  /*5d60*/  NOP ;  /* 0x0000000000007918 */ /* 0x000fc00000000000 */
        /* <DEDUP_REMOVED lines=9> */
.L_x_121:


//--------------------- .nv.shared._Z16PDH_baseline_gpuxdP10hist_entryP8atomdesci --------------------------
	.section	.nv.shared._Z16PDH_baseline_gpuxdP10hist_entryP8atomdesci,"aw",@nobits
	.sectionflags	@""
	.align	16
	.zero		1024


//--------------------- .nv.shared.reserved.0     --------------------------
	.section	.nv.shared.reserved.0,"aw",@nobits
	.weak		__nv_reservedSMEM_offset_0_alias
	.size		__nv_reservedSMEM_offset_0_alias, 0, 64
	.other		__nv_reservedSMEM_offset_0_alias,@"STO_CUDA_RESERVED_SHARED STV_DEFAULT"
__nv_reservedSMEM_offset_0_alias:
	.zero		0
	.zero		64


//--------------------- .nv.constant0._Z16PDH_baseline_gpuxdP10hist_entryP8atomdesci --------------------------
	.section	.nv.constant0._Z16PDH_baseline_gpuxdP10hist_entryP8atomdesci,"a",@progbits
	.sectionflags	@""
	.align	4
.nv.constant0._Z16PDH_baseline_gpuxdP10hist_entryP8atomdesci:
	.zero		932


//--------------------- SYMBOLS --------------------------

	.type		.nv.reservedSmem.offset0,@object
	.size		.nv.reservedSmem.offset0,0x4
	.type		.nv.reservedSmem.cap,@object
	.size		.nv.reservedSmem.cap,0x4
